	.target	sm_100a

	.elftype	@"ET_EXEC"


//--------------------- .note.nv.tkinfo           --------------------------
	.section	.note.nv.tkinfo,"",@"SHT_NOTE"
	.sectionflags	@"SHF_NOTE_NV_TKINFO"
	.tkinfo
        /*0018*/ 	.word	0x00000002
        /*0030*/ 	.string	""
        /*0030*/ 	.string	"ptxas"
        /*0030*/ 	.string	"Cuda compilation tools, release 13.0, V13.0.88"
        /*0030*/ 	.string	"Build cuda_13.0.r13.0/compiler.36424714_0"
        /*0030*/ 	.string	"-arch sm_100a -m 64 "



//--------------------- .note.nv.cuinfo           --------------------------
	.section	.note.nv.cuinfo,"",@"SHT_NOTE"
	.sectionflags	@"SHF_NOTE_NV_CUINFO"
        /*0018*/ 	.short	0x0002
        /*001a*/ 	.short	0x0064
        /*001c*/ 	.short	0x0082
	.zero		2


//--------------------- .nv.info                  --------------------------
	.section	.nv.info,"",@"SHT_CUDA_INFO"
	.align	4


	//----- nvinfo : EIATTR_REGCOUNT
	.align		4
        /*0000*/ 	.byte	0x04, 0x2f
        /*0002*/ 	.short	(.L_16 - .L_15)
	.align		4
.L_15:
        /*0004*/ 	.word	index@(_ZN7cutlass13device_kernelINS_4gemm6kernel13GemmUniversalIN4cute5tupleIJiiiiEEENS1_10collective13CollectiveMmaINS1_35MainloopSm100TmaUmmaWarpSpecializedILi26ELi2ELi4ENS5_IJNS4_1CILi2EEENSA_ILi1EEESC_EEEEENS5_IJNSA_ILi256EEENSA_ILi16EEENSA_ILi64EEEEEENS_12float_e4m3_tENS5_IJlSC_lEEESJ_SK_NS4_8TiledMMAINS4_8MMA_AtomIJNS4_10MMA_TraitsINS4_25SM100_MMA_F8F6F4_2x1SM_SSEJSJ_SJ_fSF_SG_NS4_17integral_constantINS4_4UMMA5MajorELSR_0EEESS_NSP_INSQ_7ScaleInELST_0EEESU_EEEEEENS4_6LayoutINS5_IJSC_SC_SC_EEENS5_IJNSA_ILi0EEESZ_SZ_EEEEENS5_IJNS4_10UnderscoreES12_S12_EEEEENS4_18SM100_TMA_2SM_LOADENS4_14ComposedLayoutINS4_7SwizzleILi2ELi4ELi3EEENS4_18smem_ptr_flag_bitsILi8EEENSX_INS5_IJNSA_ILi8EEESH_EEENS5_IJSH_SC_EEEEEEEvNS4_8identityES15_S1F_vS1G_EENS_8epilogue10collective18CollectiveEpilogueINS1I_23Sm100TmaWarpSpecializedILi1ELi1ELi16ELb0ELb0EEEJNS5_IJNSA_ILi128EEESG_SH_EEENS5_IJNSX_IS1N_SC_EENSX_ISG_SC_EEEEESJ_SK_SJ_SK_NS1I_6fusion15FusionCallbacksIS1M_NS1S_17LinearCombinationISJ_fSJ_fLNS_15FloatRoundStyleE2EEES1O_S1R_JEEENS4_5SM1004TMEM4LOAD26SM100_TMEM_LOAD_32dp32b16xENS4_13SM90_TMA_LOADENS16_INS17_ILi0ELi4ELi3EEES1A_NSX_INS5_IJS1B_SG_EEENS5_IJSG_SC_EEEEEEENS4_39AutoVectorizingCopyWithAssumedAlignmentILi128EEENS4_14SM90_TMA_STOREES27_S29_S29_EEEvvEEEEvNT_6ParamsE)
        /*0008*/ 	.word	0x00000047


	//----- nvinfo : EIATTR_FRAME_SIZE
	.align		4
.L_16:
        /*000c*/ 	.byte	0x04, 0x11
        /*000e*/ 	.short	(.L_18 - .L_17)
	.align		4
.L_17:
        /*0010*/ 	.word	index@($__internal_2_$__cuda_sm10x_tcgen05_guardrail_trap_unallocated_columns_being_dealloced)
        /*0014*/ 	.word	0x00000000


	//----- nvinfo : EIATTR_FRAME_SIZE
	.align		4
.L_18:
        /*0018*/ 	.byte	0x04, 0x11
        /*001a*/ 	.short	(.L_20 - .L_19)
	.align		4
.L_19:
        /*001c*/ 	.word	index@($__internal_1_$__cuda_sm10x_tcgen05_guardrail_trap_phase_invalid_during_alloc)
        /*0020*/ 	.word	0x00000000


	//----- nvinfo : EIATTR_FRAME_SIZE
	.align		4
.L_20:
        /*0024*/ 	.byte	0x04, 0x11
        /*0026*/ 	.short	(.L_22 - .L_21)
	.align		4
.L_21:
        /*0028*/ 	.word	index@($__internal_0_$__cuda_sm10x_tcgen05_guardrail_trap_col_being_dealloced_not_returned_by_alloc)
        /*002c*/ 	.word	0x00000000


	//----- nvinfo : EIATTR_FRAME_SIZE
	.align		4
.L_22:
        /*0030*/ 	.byte	0x04, 0x11
        /*0032*/ 	.short	(.L_24 - .L_23)
	.align		4
.L_23:
        /*0034*/ 	.word	index@(_ZN7cutlass13device_kernelINS_4gemm6kernel13GemmUniversalIN4cute5tupleIJiiiiEEENS1_10collective13CollectiveMmaINS1_35MainloopSm100TmaUmmaWarpSpecializedILi26ELi2ELi4ENS5_IJNS4_1CILi2EEENSA_ILi1EEESC_EEEEENS5_IJNSA_ILi256EEENSA_ILi16EEENSA_ILi64EEEEEENS_12float_e4m3_tENS5_IJlSC_lEEESJ_SK_NS4_8TiledMMAINS4_8MMA_AtomIJNS4_10MMA_TraitsINS4_25SM100_MMA_F8F6F4_2x1SM_SSEJSJ_SJ_fSF_SG_NS4_17integral_constantINS4_4UMMA5MajorELSR_0EEESS_NSP_INSQ_7ScaleInELST_0EEESU_EEEEEENS4_6LayoutINS5_IJSC_SC_SC_EEENS5_IJNSA_ILi0EEESZ_SZ_EEEEENS5_IJNS4_10UnderscoreES12_S12_EEEEENS4_18SM100_TMA_2SM_LOADENS4_14ComposedLayoutINS4_7SwizzleILi2ELi4ELi3EEENS4_18smem_ptr_flag_bitsILi8EEENSX_INS5_IJNSA_ILi8EEESH_EEENS5_IJSH_SC_EEEEEEEvNS4_8identityES15_S1F_vS1G_EENS_8epilogue10collective18CollectiveEpilogueINS1I_23Sm100TmaWarpSpecializedILi1ELi1ELi16ELb0ELb0EEEJNS5_IJNSA_ILi128EEESG_SH_EEENS5_IJNSX_IS1N_SC_EENSX_ISG_SC_EEEEESJ_SK_SJ_SK_NS1I_6fusion15FusionCallbacksIS1M_NS1S_17LinearCombinationISJ_fSJ_fLNS_15FloatRoundStyleE2EEES1O_S1R_JEEENS4_5SM1004TMEM4LOAD26SM100_TMEM_LOAD_32dp32b16xENS4_13SM90_TMA_LOADENS16_INS17_ILi0ELi4ELi3EEES1A_NSX_INS5_IJS1B_SG_EEENS5_IJSG_SC_EEEEEEENS4_39AutoVectorizingCopyWithAssumedAlignmentILi128EEENS4_14SM90_TMA_STOREES27_S29_S29_EEEvvEEEEvNT_6ParamsE)
        /*0038*/ 	.word	0x00000000


	//----- nvinfo : EIATTR_MIN_STACK_SIZE
	.align		4
.L_24:
        /*003c*/ 	.byte	0x04, 0x12
        /*003e*/ 	.short	(.L_26 - .L_25)
	.align		4
.L_25:
        /*0040*/ 	.word	index@(_ZN7cutlass13device_kernelINS_4gemm6kernel13GemmUniversalIN4cute5tupleIJiiiiEEENS1_10collective13CollectiveMmaINS1_35MainloopSm100TmaUmmaWarpSpecializedILi26ELi2ELi4ENS5_IJNS4_1CILi2EEENSA_ILi1EEESC_EEEEENS5_IJNSA_ILi256EEENSA_ILi16EEENSA_ILi64EEEEEENS_12float_e4m3_tENS5_IJlSC_lEEESJ_SK_NS4_8TiledMMAINS4_8MMA_AtomIJNS4_10MMA_TraitsINS4_25SM100_MMA_F8F6F4_2x1SM_SSEJSJ_SJ_fSF_SG_NS4_17integral_constantINS4_4UMMA5MajorELSR_0EEESS_NSP_INSQ_7ScaleInELST_0EEESU_EEEEEENS4_6LayoutINS5_IJSC_SC_SC_EEENS5_IJNSA_ILi0EEESZ_SZ_EEEEENS5_IJNS4_10UnderscoreES12_S12_EEEEENS4_18SM100_TMA_2SM_LOADENS4_14ComposedLayoutINS4_7SwizzleILi2ELi4ELi3EEENS4_18smem_ptr_flag_bitsILi8EEENSX_INS5_IJNSA_ILi8EEESH_EEENS5_IJSH_SC_EEEEEEEvNS4_8identityES15_S1F_vS1G_EENS_8epilogue10collective18CollectiveEpilogueINS1I_23Sm100TmaWarpSpecializedILi1ELi1ELi16ELb0ELb0EEEJNS5_IJNSA_ILi128EEESG_SH_EEENS5_IJNSX_IS1N_SC_EENSX_ISG_SC_EEEEESJ_SK_SJ_SK_NS1I_6fusion15FusionCallbacksIS1M_NS1S_17LinearCombinationISJ_fSJ_fLNS_15FloatRoundStyleE2EEES1O_S1R_JEEENS4_5SM1004TMEM4LOAD26SM100_TMEM_LOAD_32dp32b16xENS4_13SM90_TMA_LOADENS16_INS17_ILi0ELi4ELi3EEES1A_NSX_INS5_IJS1B_SG_EEENS5_IJSG_SC_EEEEEEENS4_39AutoVectorizingCopyWithAssumedAlignmentILi128EEENS4_14SM90_TMA_STOREES27_S29_S29_EEEvvEEEEvNT_6ParamsE)
        /*0044*/ 	.word	0x00000000
.L_26:


//--------------------- .nv.compat                --------------------------
	.section	.nv.compat,"",@"SHT_CUDA_COMPAT_INFO"
	.align	4
        /*0000*/ 	.byte	0x02, 0x09, 0x01, 0x00, 0x02, 0x02, 0x02, 0x00, 0x02, 0x05, 0x05, 0x00, 0x03, 0x07, 0x01, 0x01
        /*0010*/ 	.byte	0x02, 0x03, 0x01, 0x00, 0x02, 0x06, 0x01, 0x00, 0x04, 0x0b, 0x08, 0x00, 0x09, 0x00, 0x00, 0x00
        /*0020*/ 	.byte	0x00, 0x00, 0x00, 0x00


//--------------------- .nv.info._ZN7cutlass13device_kernelINS_4gemm6kernel13GemmUniversalIN4cute5tupleIJiiiiEEENS1_10collective13CollectiveMmaINS1_35MainloopSm100TmaUmmaWarpSpecializedILi26ELi2ELi4ENS5_IJNS4_1CILi2EEENSA_ILi1EEESC_EEEEENS5_IJNSA_ILi256EEENSA_ILi16EEENSA_ILi64EEEEEENS_12float_e4m3_tENS5_IJlSC_lEEESJ_SK_NS4_8TiledMMAINS4_8MMA_AtomIJNS4_10MMA_TraitsINS4_25SM100_MMA_F8F6F4_2x1SM_SSEJSJ_SJ_fSF_SG_NS4_17integral_constantINS4_4UMMA5MajorELSR_0EEESS_NSP_INSQ_7ScaleInELST_0EEESU_EEEEEENS4_6LayoutINS5_IJSC_SC_SC_EEENS5_IJNSA_ILi0EEESZ_SZ_EEEEENS5_IJNS4_10UnderscoreES12_S12_EEEEENS4_18SM100_TMA_2SM_LOADENS4_14ComposedLayoutINS4_7SwizzleILi2ELi4ELi3EEENS4_18smem_ptr_flag_bitsILi8EEENSX_INS5_IJNSA_ILi8EEESH_EEENS5_IJSH_SC_EEEEEEEvNS4_8identityES15_S1F_vS1G_EENS_8epilogue10collective18CollectiveEpilogueINS1I_23Sm100TmaWarpSpecializedILi1ELi1ELi16ELb0ELb0EEEJNS5_IJNSA_ILi128EEESG_SH_EEENS5_IJNSX_IS1N_SC_EENSX_ISG_SC_EEEEESJ_SK_SJ_SK_NS1I_6fusion15FusionCallbacksIS1M_NS1S_17LinearCombinationISJ_fSJ_fLNS_15FloatRoundStyleE2EEES1O_S1R_JEEENS4_5SM1004TMEM4LOAD26SM100_TMEM_LOAD_32dp32b16xENS4_13SM90_TMA_LOADENS16_INS17_ILi0ELi4ELi3EEES1A_NSX_INS5_IJS1B_SG_EEENS5_IJSG_SC_EEEEEEENS4_39AutoVectorizingCopyWithAssumedAlignmentILi128EEENS4_14SM90_TMA_STOREES27_S29_S29_EEEvvEEEEvNT_6ParamsE --------------------------
	.section	.nv.info._ZN7cutlass13device_kernelINS_4gemm6kernel13GemmUniversalIN4cute5tupleIJiiiiEEENS1_10collective13CollectiveMmaINS1_35MainloopSm100TmaUmmaWarpSpecializedILi26ELi2ELi4ENS5_IJNS4_1CILi2EEENSA_ILi1EEESC_EEEEENS5_IJNSA_ILi256EEENSA_ILi16EEENSA_ILi64EEEEEENS_12float_e4m3_tENS5_IJlSC_lEEESJ_SK_NS4_8TiledMMAINS4_8MMA_AtomIJNS4_10MMA_TraitsINS4_25SM100_MMA_F8F6F4_2x1SM_SSEJSJ_SJ_fSF_SG_NS4_17integral_constantINS4_4UMMA5MajorELSR_0EEESS_NSP_INSQ_7ScaleInELST_0EEESU_EEEEEENS4_6LayoutINS5_IJSC_SC_SC_EEENS5_IJNSA_ILi0EEESZ_SZ_EEEEENS5_IJNS4_10UnderscoreES12_S12_EEEEENS4_18SM100_TMA_2SM_LOADENS4_14ComposedLayoutINS4_7SwizzleILi2ELi4ELi3EEENS4_18smem_ptr_flag_bitsILi8EEENSX_INS5_IJNSA_ILi8EEESH_EEENS5_IJSH_SC_EEEEEEEvNS4_8identityES15_S1F_vS1G_EENS_8epilogue10collective18CollectiveEpilogueINS1I_23Sm100TmaWarpSpecializedILi1ELi1ELi16ELb0ELb0EEEJNS5_IJNSA_ILi128EEESG_SH_EEENS5_IJNSX_IS1N_SC_EENSX_ISG_SC_EEEEESJ_SK_SJ_SK_NS1I_6fusion15FusionCallbacksIS1M_NS1S_17LinearCombinationISJ_fSJ_fLNS_15FloatRoundStyleE2EEES1O_S1R_JEEENS4_5SM1004TMEM4LOAD26SM100_TMEM_LOAD_32dp32b16xENS4_13SM90_TMA_LOADENS16_INS17_ILi0ELi4ELi3EEES1A_NSX_INS5_IJS1B_SG_EEENS5_IJSG_SC_EEEEEEENS4_39AutoVectorizingCopyWithAssumedAlignmentILi128EEENS4_14SM90_TMA_STOREES27_S29_S29_EEEvvEEEEvNT_6ParamsE,"",@"SHT_CUDA_INFO"
	.sectionflags	@""
	.align	4


	//----- nvinfo : EIATTR_CUDA_API_VERSION
	.align		4
        /*0000*/ 	.byte	0x04, 0x37
        /*0002*/ 	.short	(.L_28 - .L_27)
.L_27:
        /*0004*/ 	.word	0x00000082


	//----- nvinfo : EIATTR_KPARAM_INFO
	.align		4
.L_28:
        /*0008*/ 	.byte	0x04, 0x17
        /*000a*/ 	.short	(.L_30 - .L_29)
.L_29:
        /*000c*/ 	.word	0x00000000
        /*0010*/ 	.short	0x0000
        /*0012*/ 	.short	0x0000
        /*0014*/ 	.byte	0x00, 0xf0, 0x01, 0x20


	//----- nvinfo : EIATTR_AT_ENTRY_FRAGMENTS
	.align		4
.L_30:
        /*0018*/ 	.byte	0x04, 0x4f
        /*001a*/ 	.short	(.L_32 - .L_31)


	//   ....[0]....
.L_31:
        /*001c*/ 	.word	0x00000007


	//----- nvinfo : EIATTR_RESERVED_SMEM_USED
	.align		4
.L_32:
        /*0020*/ 	.byte	0x01, 0x41
	.zero		2


	//----- nvinfo : EIATTR_SPARSE_MMA_MASK
	.align		4
        /*0024*/ 	.byte	0x03, 0x50
        /*0026*/ 	.short	0x0000


	//----- nvinfo : EIATTR_TCGEN05_2CTA_USED
	.align		4
        /*0028*/ 	.byte	0x01, 0x52
	.zero		2


	//----- nvinfo : EIATTR_MAXREG_COUNT
	.align		4
        /*002c*/ 	.byte	0x03, 0x1b
        /*002e*/ 	.short	0x00ff


	//----- nvinfo : EIATTR_NUM_BARRIERS
	.align		4
        /*0030*/ 	.byte	0x02, 0x4c
        /*0032*/ 	.byte	0x07
	.zero		1


	//----- nvinfo : EIATTR_EXTERNS
	.align		4
        /*0034*/ 	.byte	0x04, 0x0f
        /*0036*/ 	.short	(.L_34 - .L_33)


	//   ....[0]....
	.align		4
.L_33:
        /*0038*/ 	.word	index@(__assertfail)


	//----- nvinfo : EIATTR_MERCURY_ISA_VERSION
	.align		4
.L_34:
        /*003c*/ 	.byte	0x03, 0x5f
        /*003e*/ 	.short	0x0101


	//----- nvinfo : EIATTR_INT_WARP_WIDE_INSTR_OFFSETS
	.align		4
        /*0040*/ 	.byte	0x04, 0x31
        /*0042*/ 	.short	(.L_36 - .L_35)


	//   ....[0]....
.L_35:
        /*0044*/ 	.word	0x00000f90


	//   ....[1]....
        /*0048*/ 	.word	0x00001030


	//   ....[2]....
        /*004c*/ 	.word	0x00002390


	//   ....[3]....
        /*0050*/ 	.word	0x00004dd0


	//   ....[4]....
        /*0054*/ 	.word	0x00004e00


	//   ....[5]....
        /*0058*/ 	.word	0x00004e50


	//   ....[6]....
        /*005c*/ 	.word	0x00005850


	//   ....[7]....
        /*0060*/ 	.word	0x00005970


	//----- nvinfo : EIATTR_COOP_GROUP_MASK_REGIDS
	.align		4
.L_36:
        /*0064*/ 	.byte	0x04, 0x29
        /*0066*/ 	.short	(.L_38 - .L_37)


	//   ....[0]....
.L_37:
        /*0068*/ 	.word	0xffffffff


	//   ....[1]....
        /*006c*/ 	.word	0xffffffff


	//   ....[2]....
        /*0070*/ 	.word	0xffffffff


	//   ....[3]....
        /*0074*/ 	.word	0xffffffff


	//   ....[4]....
        /*0078*/ 	.word	0xffffffff


	//   ....[5]....
        /*007c*/ 	.word	0xffffffff


	//   ....[6]....
        /*0080*/ 	.word	0xffffffff


	//   ....[7]....
        /*0084*/ 	.word	0xffffffff


	//   ....[8]....
        /*0088*/ 	.word	0xffffffff


	//   ....[9]....
        /*008c*/ 	.word	0xffffffff


	//   ....[10]....
        /*0090*/ 	.word	0xffffffff


	//   ....[11]....
        /*0094*/ 	.word	0xffffffff


	//   ....[12]....
        /*0098*/ 	.word	0xffffffff


	//   ....[13]....
        /*009c*/ 	.word	0xffffffff


	//----- nvinfo : EIATTR_COOP_GROUP_INSTR_OFFSETS
	.align		4
.L_38:
        /*00a0*/ 	.byte	0x04, 0x28
        /*00a2*/ 	.short	(.L_40 - .L_39)


	//   ....[0]....
.L_39:
        /*00a4*/ 	.word	0x000000c0


	//   ....[1]....
        /*00a8*/ 	.word	0x000004f0


	//   ....[2]....
        /*00ac*/ 	.word	0x00000960


	//   ....[3]....
        /*00b0*/ 	.word	0x00000a90


	//   ....[4]....
        /*00b4*/ 	.word	0x00000b80


	//   ....[5]....
        /*00b8*/ 	.word	0x00000ce0


	//   ....[6]....
        /*00bc*/ 	.word	0x00000e70


	//   ....[7]....
        /*00c0*/ 	.word	0x000010b0


	//   ....[8]....
        /*00c4*/ 	.word	0x00002270


	//   ....[9]....
        /*00c8*/ 	.word	0x00003ca0


	//   ....[10]....
        /*00cc*/ 	.word	0x00004170


	//   ....[11]....
        /*00d0*/ 	.word	0x000041a0


	//   ....[12]....
        /*00d4*/ 	.word	0x00004ce0


	//   ....[13]....
        /*00d8*/ 	.word	0x00004ef0


	//----- nvinfo : EIATTR_VRC_CTA_INIT_COUNT
	.align		4
.L_40:
        /*00dc*/ 	.byte	0x02, 0x4a
        /*00de*/ 	.byte	0x80
	.zero		1


	//----- nvinfo : EIATTR_SYSCALL_OFFSETS
	.align		4
        /*00e0*/ 	.byte	0x04, 0x46
        /*00e2*/ 	.short	(.L_42 - .L_41)


	//   ....[0]....
.L_41:
        /*00e4*/ 	.word	0x00006840


	//----- nvinfo : EIATTR_MBARRIER_INSTR_OFFSETS
	.align		4
.L_42:
        /*00e8*/ 	.byte	0x04, 0x39
        /*00ea*/ 	.short	(.L_44 - .L_43)


	//   ....[0]....
.L_43:
        /*00ec*/ 	.word	0x00000600
        /*00f0*/ 	.word	0x000000ff
        /*00f4*/ 	.word	0x00000000
        /*00f8*/ 	.short	0x0100
        /*00fa*/ 	.byte	0x08
	.zero		1


	//   ....[1]....
        /*00fc*/ 	.word	0x00000610
        /*0100*/ 	.word	0x000000ff
        /*0104*/ 	.word	0x000000d0
        /*0108*/ 	.short	0x0100
        /*010a*/ 	.byte	0x08
	.zero		1


	//   ....[2]....
        /*010c*/ 	.word	0x00000620
        /*0110*/ 	.word	0x000000ff
        /*0114*/ 	.word	0x00000008
        /*0118*/ 	.short	0x0100
        /*011a*/ 	.byte	0x08
	.zero		1


	//   ....[3]....
        /*011c*/ 	.word	0x00000630
        /*0120*/ 	.word	0x000000ff
        /*0124*/ 	.word	0x000000d8
        /*0128*/ 	.short	0x0100
        /*012a*/ 	.byte	0x08
	.zero		1


	//   ....[4]....
        /*012c*/ 	.word	0x00000640
        /*0130*/ 	.word	0x000000ff
        /*0134*/ 	.word	0x00000010
        /*0138*/ 	.short	0x0100
        /*013a*/ 	.byte	0x08
	.zero		1


	//   ....[5]....
        /*013c*/ 	.word	0x00000650
        /*0140*/ 	.word	0x000000ff
        /*0144*/ 	.word	0x000000e0
        /*0148*/ 	.short	0x0100
        /*014a*/ 	.byte	0x08
	.zero		1


	//   ....[6]....
        /*014c*/ 	.word	0x00000660
        /*0150*/ 	.word	0x000000ff
        /*0154*/ 	.word	0x00000018
        /*0158*/ 	.short	0x0100
        /*015a*/ 	.byte	0x08
	.zero		1


	//   ....[7]....
        /*015c*/ 	.word	0x00000670
        /*0160*/ 	.word	0x000000ff
        /*0164*/ 	.word	0x000000e8
        /*0168*/ 	.short	0x0100
        /*016a*/ 	.byte	0x08
	.zero		1


	//   ....[8]....
        /*016c*/ 	.word	0x00000680
        /*0170*/ 	.word	0x000000ff
        /*0174*/ 	.word	0x00000020
        /*0178*/ 	.short	0x0100
        /*017a*/ 	.byte	0x08
	.zero		1


	//   ....[9]....
        /*017c*/ 	.word	0x00000690
        /*0180*/ 	.word	0x000000ff
        /*0184*/ 	.word	0x000000f0
        /*0188*/ 	.short	0x0100
        /*018a*/ 	.byte	0x08
	.zero		1


	//   ....[10]....
        /*018c*/ 	.word	0x000006a0
        /*0190*/ 	.word	0x000000ff
        /*0194*/ 	.word	0x00000028
        /*0198*/ 	.short	0x0100
        /*019a*/ 	.byte	0x08
	.zero		1


	//   ....[11]....
        /*019c*/ 	.word	0x000006b0
        /*01a0*/ 	.word	0x000000ff
        /*01a4*/ 	.word	0x000000f8
        /*01a8*/ 	.short	0x0100
        /*01aa*/ 	.byte	0x08
	.zero		1


	//   ....[12]....
        /*01ac*/ 	.word	0x000006c0
        /*01b0*/ 	.word	0x000000ff
        /*01b4*/ 	.word	0x00000030
        /*01b8*/ 	.short	0x0100
        /*01ba*/ 	.byte	0x08
	.zero		1


	//   ....[13]....
        /*01bc*/ 	.word	0x000006d0
        /*01c0*/ 	.word	0x000000ff
        /*01c4*/ 	.word	0x00000100
        /*01c8*/ 	.short	0x0100
        /*01ca*/ 	.byte	0x08
	.zero		1


	//   ....[14]....
        /*01cc*/ 	.word	0x000006e0
        /*01d0*/ 	.word	0x000000ff
        /*01d4*/ 	.word	0x00000038
        /*01d8*/ 	.short	0x0100
        /*01da*/ 	.byte	0x08
	.zero		1


	//   ....[15]....
        /*01dc*/ 	.word	0x000006f0
        /*01e0*/ 	.word	0x000000ff
        /*01e4*/ 	.word	0x00000108
        /*01e8*/ 	.short	0x0100
        /*01ea*/ 	.byte	0x08
	.zero		1


	//   ....[16]....
        /*01ec*/ 	.word	0x00000700
        /*01f0*/ 	.word	0x000000ff
        /*01f4*/ 	.word	0x00000040
        /*01f8*/ 	.short	0x0100
        /*01fa*/ 	.byte	0x08
	.zero		1


	//   ....[17]....
        /*01fc*/ 	.word	0x00000710
        /*0200*/ 	.word	0x000000ff
        /*0204*/ 	.word	0x00000110
        /*0208*/ 	.short	0x0100
        /*020a*/ 	.byte	0x08
	.zero		1


	//   ....[18]....
        /*020c*/ 	.word	0x00000720
        /*0210*/ 	.word	0x000000ff
        /*0214*/ 	.word	0x00000048
        /*0218*/ 	.short	0x0100
        /*021a*/ 	.byte	0x08
	.zero		1


	//   ....[19]....
        /*021c*/ 	.word	0x00000730
        /*0220*/ 	.word	0x000000ff
        /*0224*/ 	.word	0x00000118
        /*0228*/ 	.short	0x0100
        /*022a*/ 	.byte	0x08
	.zero		1


	//   ....[20]....
        /*022c*/ 	.word	0x00000740
        /*0230*/ 	.word	0x000000ff
        /*0234*/ 	.word	0x00000050
        /*0238*/ 	.short	0x0100
        /*023a*/ 	.byte	0x08
	.zero		1


	//   ....[21]....
        /*023c*/ 	.word	0x00000750
        /*0240*/ 	.word	0x000000ff
        /*0244*/ 	.word	0x00000120
        /*0248*/ 	.short	0x0100
        /*024a*/ 	.byte	0x08
	.zero		1


	//   ....[22]....
        /*024c*/ 	.word	0x00000760
        /*0250*/ 	.word	0x000000ff
        /*0254*/ 	.word	0x00000058
        /*0258*/ 	.short	0x0100
        /*025a*/ 	.byte	0x08
	.zero		1


	//   ....[23]....
        /*025c*/ 	.word	0x00000770
        /*0260*/ 	.word	0x000000ff
        /*0264*/ 	.word	0x00000128
        /*0268*/ 	.short	0x0100
        /*026a*/ 	.byte	0x08
	.zero		1


	//   ....[24]....
        /*026c*/ 	.word	0x00000780
        /*0270*/ 	.word	0x000000ff
        /*0274*/ 	.word	0x00000060
        /*0278*/ 	.short	0x0100
        /*027a*/ 	.byte	0x08
	.zero		1


	//   ....[25]....
        /*027c*/ 	.word	0x00000790
        /*0280*/ 	.word	0x000000ff
        /*0284*/ 	.word	0x00000130
        /*0288*/ 	.short	0x0100
        /*028a*/ 	.byte	0x08
	.zero		1


	//   ....[26]....
        /*028c*/ 	.word	0x000007a0
        /*0290*/ 	.word	0x000000ff
        /*0294*/ 	.word	0x00000068
        /*0298*/ 	.short	0x0100
        /*029a*/ 	.byte	0x08
	.zero		1


	//   ....[27]....
        /*029c*/ 	.word	0x000007b0
        /*02a0*/ 	.word	0x000000ff
        /*02a4*/ 	.word	0x00000138
        /*02a8*/ 	.short	0x0100
        /*02aa*/ 	.byte	0x08
	.zero		1


	//   ....[28]....
        /*02ac*/ 	.word	0x000007c0
        /*02b0*/ 	.word	0x000000ff
        /*02b4*/ 	.word	0x00000070
        /*02b8*/ 	.short	0x0100
        /*02ba*/ 	.byte	0x08
	.zero		1


	//   ....[29]....
        /*02bc*/ 	.word	0x000007d0
        /*02c0*/ 	.word	0x000000ff
        /*02c4*/ 	.word	0x00000140
        /*02c8*/ 	.short	0x0100
        /*02ca*/ 	.byte	0x08
	.zero		1


	//   ....[30]....
        /*02cc*/ 	.word	0x000007e0
        /*02d0*/ 	.word	0x000000ff
        /*02d4*/ 	.word	0x00000078
        /*02d8*/ 	.short	0x0100
        /*02da*/ 	.byte	0x08
	.zero		1


	//   ....[31]....
        /*02dc*/ 	.word	0x000007f0
        /*02e0*/ 	.word	0x000000ff
        /*02e4*/ 	.word	0x00000148
        /*02e8*/ 	.short	0x0100
        /*02ea*/ 	.byte	0x08
	.zero		1


	//   ....[32]....
        /*02ec*/ 	.word	0x00000800
        /*02f0*/ 	.word	0x000000ff
        /*02f4*/ 	.word	0x00000080
        /*02f8*/ 	.short	0x0100
        /*02fa*/ 	.byte	0x08
	.zero		1


	//   ....[33]....
        /*02fc*/ 	.word	0x00000810
        /*0300*/ 	.word	0x000000ff
        /*0304*/ 	.word	0x00000150
        /*0308*/ 	.short	0x0100
        /*030a*/ 	.byte	0x08
	.zero		1


	//   ....[34]....
        /*030c*/ 	.word	0x00000820
        /*0310*/ 	.word	0x000000ff
        /*0314*/ 	.word	0x00000088
        /*0318*/ 	.short	0x0100
        /*031a*/ 	.byte	0x08
	.zero		1


	//   ....[35]....
        /*031c*/ 	.word	0x00000830
        /*0320*/ 	.word	0x000000ff
        /*0324*/ 	.word	0x00000158
        /*0328*/ 	.short	0x0100
        /*032a*/ 	.byte	0x08
	.zero		1


	//   ....[36]....
        /*032c*/ 	.word	0x00000840
        /*0330*/ 	.word	0x000000ff
        /*0334*/ 	.word	0x00000090
        /*0338*/ 	.short	0x0100
        /*033a*/ 	.byte	0x08
	.zero		1


	//   ....[37]....
        /*033c*/ 	.word	0x00000850
        /*0340*/ 	.word	0x000000ff
        /*0344*/ 	.word	0x00000160
        /*0348*/ 	.short	0x0100
        /*034a*/ 	.byte	0x08
	.zero		1


	//   ....[38]....
        /*034c*/ 	.word	0x00000860
        /*0350*/ 	.word	0x000000ff
        /*0354*/ 	.word	0x00000098
        /*0358*/ 	.short	0x0100
        /*035a*/ 	.byte	0x08
	.zero		1


	//   ....[39]....
        /*035c*/ 	.word	0x00000870
        /*0360*/ 	.word	0x000000ff
        /*0364*/ 	.word	0x00000168
        /*0368*/ 	.short	0x0100
        /*036a*/ 	.byte	0x08
	.zero		1


	//   ....[40]....
        /*036c*/ 	.word	0x00000880
        /*0370*/ 	.word	0x000000ff
        /*0374*/ 	.word	0x000000a0
        /*0378*/ 	.short	0x0100
        /*037a*/ 	.byte	0x08
	.zero		1


	//   ....[41]....
        /*037c*/ 	.word	0x00000890
        /*0380*/ 	.word	0x000000ff
        /*0384*/ 	.word	0x00000170
        /*0388*/ 	.short	0x0100
        /*038a*/ 	.byte	0x08
	.zero		1


	//   ....[42]....
        /*038c*/ 	.word	0x000008a0
        /*0390*/ 	.word	0x000000ff
        /*0394*/ 	.word	0x000000a8
        /*0398*/ 	.short	0x0100
        /*039a*/ 	.byte	0x08
	.zero		1


	//   ....[43]....
        /*039c*/ 	.word	0x000008b0
        /*03a0*/ 	.word	0x000000ff
        /*03a4*/ 	.word	0x00000178
        /*03a8*/ 	.short	0x0100
        /*03aa*/ 	.byte	0x08
	.zero		1


	//   ....[44]....
        /*03ac*/ 	.word	0x000008c0
        /*03b0*/ 	.word	0x000000ff
        /*03b4*/ 	.word	0x000000b0
        /*03b8*/ 	.short	0x0100
        /*03ba*/ 	.byte	0x08
	.zero		1


	//   ....[45]....
        /*03bc*/ 	.word	0x000008d0
        /*03c0*/ 	.word	0x000000ff
        /*03c4*/ 	.word	0x00000180
        /*03c8*/ 	.short	0x0100
        /*03ca*/ 	.byte	0x08
	.zero		1


	//   ....[46]....
        /*03cc*/ 	.word	0x000008e0
        /*03d0*/ 	.word	0x000000ff
        /*03d4*/ 	.word	0x000000b8
        /*03d8*/ 	.short	0x0100
        /*03da*/ 	.byte	0x08
	.zero		1


	//   ....[47]....
        /*03dc*/ 	.word	0x000008f0
        /*03e0*/ 	.word	0x000000ff
        /*03e4*/ 	.word	0x00000188
        /*03e8*/ 	.short	0x0100
        /*03ea*/ 	.byte	0x08
	.zero		1


	//   ....[48]....
        /*03ec*/ 	.word	0x00000900
        /*03f0*/ 	.word	0x000000ff
        /*03f4*/ 	.word	0x000000c0
        /*03f8*/ 	.short	0x0100
        /*03fa*/ 	.byte	0x08
	.zero		1


	//   ....[49]....
        /*03fc*/ 	.word	0x00000910
        /*0400*/ 	.word	0x000000ff
        /*0404*/ 	.word	0x00000190
        /*0408*/ 	.short	0x0100
        /*040a*/ 	.byte	0x08
	.zero		1


	//   ....[50]....
        /*040c*/ 	.word	0x00000920
        /*0410*/ 	.word	0x000000ff
        /*0414*/ 	.word	0x000000c8
        /*0418*/ 	.short	0x0100
        /*041a*/ 	.byte	0x08
	.zero		1


	//   ....[51]....
        /*041c*/ 	.word	0x00000930
        /*0420*/ 	.word	0x000000ff
        /*0424*/ 	.word	0x00000198
        /*0428*/ 	.short	0x0100
        /*042a*/ 	.byte	0x08
	.zero		1


	//   ....[52]....
        /*042c*/ 	.word	0x00000a60
        /*0430*/ 	.word	0x000000ff
        /*0434*/ 	.word	0x000001a0
        /*0438*/ 	.short	0x0100
        /*043a*/ 	.byte	0x09
	.zero		1


	//   ....[53]....
        /*043c*/ 	.word	0x00000a70
        /*0440*/ 	.word	0x000000ff
        /*0444*/ 	.word	0x000001a8
        /*0448*/ 	.short	0x0100
        /*044a*/ 	.byte	0x09
	.zero		1


	//   ....[54]....
        /*044c*/ 	.word	0x00000b50
        /*0450*/ 	.word	0x000000ff
        /*0454*/ 	.word	0x000001b0
        /*0458*/ 	.short	0x0100
        /*045a*/ 	.byte	0x08
	.zero		1


	//   ....[55]....
        /*045c*/ 	.word	0x00000b60
        /*0460*/ 	.word	0x000000ff
        /*0464*/ 	.word	0x000001b8
        /*0468*/ 	.short	0x0100
        /*046a*/ 	.byte	0x08
	.zero		1


	//   ....[56]....
        /*046c*/ 	.word	0x00000c90
        /*0470*/ 	.word	0x000000ff
        /*0474*/ 	.word	0x000001c0
        /*0478*/ 	.short	0x0100
        /*047a*/ 	.byte	0x08
	.zero		1


	//   ....[57]....
        /*047c*/ 	.word	0x00000ca0
        /*0480*/ 	.word	0x000000ff
        /*0484*/ 	.word	0x000001d0
        /*0488*/ 	.short	0x0100
        /*048a*/ 	.byte	0x08
	.zero		1


	//   ....[58]....
        /*048c*/ 	.word	0x00000cb0
        /*0490*/ 	.word	0x000000ff
        /*0494*/ 	.word	0x000001c8
        /*0498*/ 	.short	0x0100
        /*049a*/ 	.byte	0x08
	.zero		1


	//   ....[59]....
        /*049c*/ 	.word	0x00000cc0
        /*04a0*/ 	.word	0x000000ff
        /*04a4*/ 	.word	0x000001d8
        /*04a8*/ 	.short	0x0100
        /*04aa*/ 	.byte	0x08
	.zero		1


	//   ....[60]....
        /*04ac*/ 	.word	0x00000de0
        /*04b0*/ 	.word	0x000000ff
        /*04b4*/ 	.word	0x000001e0
        /*04b8*/ 	.short	0x0100
        /*04ba*/ 	.byte	0x09
	.zero		1


	//   ....[61]....
        /*04bc*/ 	.word	0x00000df0
        /*04c0*/ 	.word	0x000000ff
        /*04c4*/ 	.word	0x00000200
        /*04c8*/ 	.short	0x0100
        /*04ca*/ 	.byte	0x09
	.zero		1


	//   ....[62]....
        /*04cc*/ 	.word	0x00000e00
        /*04d0*/ 	.word	0x000000ff
        /*04d4*/ 	.word	0x000001e8
        /*04d8*/ 	.short	0x0100
        /*04da*/ 	.byte	0x09
	.zero		1


	//   ....[63]....
        /*04dc*/ 	.word	0x00000e10
        /*04e0*/ 	.word	0x000000ff
        /*04e4*/ 	.word	0x00000208
        /*04e8*/ 	.short	0x0100
        /*04ea*/ 	.byte	0x09
	.zero		1


	//   ....[64]....
        /*04ec*/ 	.word	0x00000e20
        /*04f0*/ 	.word	0x000000ff
        /*04f4*/ 	.word	0x000001f0
        /*04f8*/ 	.short	0x0100
        /*04fa*/ 	.byte	0x09
	.zero		1


	//   ....[65]....
        /*04fc*/ 	.word	0x00000e30
        /*0500*/ 	.word	0x000000ff
        /*0504*/ 	.word	0x00000210
        /*0508*/ 	.short	0x0100
        /*050a*/ 	.byte	0x09
	.zero		1


	//   ....[66]....
        /*050c*/ 	.word	0x00000e40
        /*0510*/ 	.word	0x000000ff
        /*0514*/ 	.word	0x000001f8
        /*0518*/ 	.short	0x0100
        /*051a*/ 	.byte	0x09
	.zero		1


	//   ....[67]....
        /*051c*/ 	.word	0x00000e50
        /*0520*/ 	.word	0x000000ff
        /*0524*/ 	.word	0x00000218
        /*0528*/ 	.short	0x0100
        /*052a*/ 	.byte	0x09
	.zero		1


	//   ....[68]....
        /*052c*/ 	.word	0x00000f40
        /*0530*/ 	.word	0x000000ff
        /*0534*/ 	.word	0x00000220
        /*0538*/ 	.short	0x0100
        /*053a*/ 	.byte	0x08
	.zero		1


	//   ....[69]....
        /*053c*/ 	.word	0x00000f50
        /*0540*/ 	.word	0x000000ff
        /*0544*/ 	.word	0x00000230
        /*0548*/ 	.short	0x0100
        /*054a*/ 	.byte	0x08
	.zero		1


	//   ....[70]....
        /*054c*/ 	.word	0x00000f60
        /*0550*/ 	.word	0x000000ff
        /*0554*/ 	.word	0x00000228
        /*0558*/ 	.short	0x0100
        /*055a*/ 	.byte	0x08
	.zero		1


	//   ....[71]....
        /*055c*/ 	.word	0x00000f70
        /*0560*/ 	.word	0x000000ff
        /*0564*/ 	.word	0x00000238
        /*0568*/ 	.short	0x0100
        /*056a*/ 	.byte	0x08
	.zero		1


	//   ....[72]....
        /*056c*/ 	.word	0x00001060
        /*0570*/ 	.word	0x000000ff
        /*0574*/ 	.word	0x00000240
        /*0578*/ 	.short	0x0100
        /*057a*/ 	.byte	0x06
	.zero		1


	//   ....[73]....
        /*057c*/ 	.word	0x00001a70
        /*0580*/ 	.word	0x00000002
        /*0584*/ 	.word	0x00000230
        /*0588*/ 	.short	0x010a
        /*058a*/ 	.byte	0xff
	.zero		1


	//   ....[74]....
        /*058c*/ 	.word	0x00001aa0
        /*0590*/ 	.word	0x00000002
        /*0594*/ 	.word	0x00000220
        /*0598*/ 	.short	0x0101
        /*059a*/ 	.byte	0xff
	.zero		1


	//   ....[75]....
        /*059c*/ 	.word	0x00001b70
        /*05a0*/ 	.word	0x000000ff
        /*05a4*/ 	.word	0x000000d0
        /*05a8*/ 	.short	0x010a
        /*05aa*/ 	.byte	0x08
	.zero		1


	//   ....[76]....
        /*05ac*/ 	.word	0x00001c70
        /*05b0*/ 	.word	0x000000ff
        /*05b4*/ 	.word	0x000000d0
        /*05b8*/ 	.short	0x010a
        /*05ba*/ 	.byte	0x21
	.zero		1


	//   ....[77]....
        /*05bc*/ 	.word	0x00001e20
        /*05c0*/ 	.word	0x000000ff
        /*05c4*/ 	.word	0x000000d0
        /*05c8*/ 	.short	0x010a
        /*05ca*/ 	.byte	0x08
	.zero		1


	//   ....[78]....
        /*05cc*/ 	.word	0x00001f20
        /*05d0*/ 	.word	0x000000ff
        /*05d4*/ 	.word	0x000001b8
        /*05d8*/ 	.short	0x0101
        /*05da*/ 	.byte	0x04
	.zero		1


	//   ....[79]....
        /*05dc*/ 	.word	0x00001f40
        /*05e0*/ 	.word	0x000000ff
        /*05e4*/ 	.word	0x000000d0
        /*05e8*/ 	.short	0x010a
        /*05ea*/ 	.byte	0x08
	.zero		1


	//   ....[80]....
        /*05ec*/ 	.word	0x00001fc0
        /*05f0*/ 	.word	0x000000ff
        /*05f4*/ 	.word	0x000000d0
        /*05f8*/ 	.short	0x010a
        /*05fa*/ 	.byte	0x11
	.zero		1


	//   ....[81]....
        /*05fc*/ 	.word	0x00002150
        /*0600*/ 	.word	0x000000ff
        /*0604*/ 	.word	0x000000d0
        /*0608*/ 	.short	0x010a
        /*060a*/ 	.byte	0x08
	.zero		1


	//   ....[82]....
        /*060c*/ 	.word	0x000022a0
        /*0610*/ 	.word	0x00000002
        /*0614*/ 	.word	0x000001c0
        /*0618*/ 	.short	0x010a
        /*061a*/ 	.byte	0xff
	.zero		1


	//   ....[83]....
        /*061c*/ 	.word	0x00002360
        /*0620*/ 	.word	0x00000002
        /*0624*/ 	.word	0x00000000
        /*0628*/ 	.short	0x0101
        /*062a*/ 	.byte	0xff
	.zero		1


	//   ....[84]....
        /*062c*/ 	.word	0x000028c0
        /*0630*/ 	.word	0x000000ff
        /*0634*/ 	.word	0x00000000
        /*0638*/ 	.short	0x010a
        /*063a*/ 	.byte	0x05
	.zero		1


	//   ....[85]....
        /*063c*/ 	.word	0x00002950
        /*0640*/ 	.word	0x000000ff
        /*0644*/ 	.word	0x00000000
        /*0648*/ 	.short	0x010a
        /*064a*/ 	.byte	0x05
	.zero		1


	//   ....[86]....
        /*064c*/ 	.word	0x000029e0
        /*0650*/ 	.word	0x000000ff
        /*0654*/ 	.word	0x00000000
        /*0658*/ 	.short	0x010a
        /*065a*/ 	.byte	0x05
	.zero		1


	//   ....[87]....
        /*065c*/ 	.word	0x00002a70
        /*0660*/ 	.word	0x000000ff
        /*0664*/ 	.word	0x00000000
        /*0668*/ 	.short	0x010a
        /*066a*/ 	.byte	0x05
	.zero		1


	//   ....[88]....
        /*066c*/ 	.word	0x00002b00
        /*0670*/ 	.word	0x000000ff
        /*0674*/ 	.word	0x00000000
        /*0678*/ 	.short	0x010a
        /*067a*/ 	.byte	0x05
	.zero		1


	//   ....[89]....
        /*067c*/ 	.word	0x00002b90
        /*0680*/ 	.word	0x000000ff
        /*0684*/ 	.word	0x00000000
        /*0688*/ 	.short	0x010a
        /*068a*/ 	.byte	0x05
	.zero		1


	//   ....[90]....
        /*068c*/ 	.word	0x00002c20
        /*0690*/ 	.word	0x000000ff
        /*0694*/ 	.word	0x00000000
        /*0698*/ 	.short	0x010a
        /*069a*/ 	.byte	0x05
	.zero		1


	//   ....[91]....
        /*069c*/ 	.word	0x00002cb0
        /*06a0*/ 	.word	0x000000ff
        /*06a4*/ 	.word	0x00000000
        /*06a8*/ 	.short	0x010a
        /*06aa*/ 	.byte	0x05
	.zero		1


	//   ....[92]....
        /*06ac*/ 	.word	0x00002d40
        /*06b0*/ 	.word	0x000000ff
        /*06b4*/ 	.word	0x00000000
        /*06b8*/ 	.short	0x010a
        /*06ba*/ 	.byte	0x05
	.zero		1


	//   ....[93]....
        /*06bc*/ 	.word	0x00002dd0
        /*06c0*/ 	.word	0x000000ff
        /*06c4*/ 	.word	0x00000000
        /*06c8*/ 	.short	0x010a
        /*06ca*/ 	.byte	0x05
	.zero		1


	//   ....[94]....
        /*06cc*/ 	.word	0x00002e60
        /*06d0*/ 	.word	0x000000ff
        /*06d4*/ 	.word	0x00000000
        /*06d8*/ 	.short	0x010a
        /*06da*/ 	.byte	0x05
	.zero		1


	//   ....[95]....
        /*06dc*/ 	.word	0x00002ef0
        /*06e0*/ 	.word	0x000000ff
        /*06e4*/ 	.word	0x00000000
        /*06e8*/ 	.short	0x010a
        /*06ea*/ 	.byte	0x05
	.zero		1


	//   ....[96]....
        /*06ec*/ 	.word	0x00002f80
        /*06f0*/ 	.word	0x000000ff
        /*06f4*/ 	.word	0x00000000
        /*06f8*/ 	.short	0x010a
        /*06fa*/ 	.byte	0x05
	.zero		1


	//   ....[97]....
        /*06fc*/ 	.word	0x00003010
        /*0700*/ 	.word	0x000000ff
        /*0704*/ 	.word	0x00000000
        /*0708*/ 	.short	0x010a
        /*070a*/ 	.byte	0x05
	.zero		1


	//   ....[98]....
        /*070c*/ 	.word	0x000030a0
        /*0710*/ 	.word	0x000000ff
        /*0714*/ 	.word	0x00000000
        /*0718*/ 	.short	0x010a
        /*071a*/ 	.byte	0x05
	.zero		1


	//   ....[99]....
        /*071c*/ 	.word	0x00003130
        /*0720*/ 	.word	0x000000ff
        /*0724*/ 	.word	0x00000000
        /*0728*/ 	.short	0x010a
        /*072a*/ 	.byte	0x05
	.zero		1


	//   ....[100]....
        /*072c*/ 	.word	0x000031c0
        /*0730*/ 	.word	0x000000ff
        /*0734*/ 	.word	0x00000000
        /*0738*/ 	.short	0x010a
        /*073a*/ 	.byte	0x05
	.zero		1


	//   ....[101]....
        /*073c*/ 	.word	0x00003250
        /*0740*/ 	.word	0x000000ff
        /*0744*/ 	.word	0x00000000
        /*0748*/ 	.short	0x010a
        /*074a*/ 	.byte	0x05
	.zero		1


	//   ....[102]....
        /*074c*/ 	.word	0x000032e0
        /*0750*/ 	.word	0x000000ff
        /*0754*/ 	.word	0x00000000
        /*0758*/ 	.short	0x010a
        /*075a*/ 	.byte	0x05
	.zero		1


	//   ....[103]....
        /*075c*/ 	.word	0x00003370
        /*0760*/ 	.word	0x000000ff
        /*0764*/ 	.word	0x00000000
        /*0768*/ 	.short	0x010a
        /*076a*/ 	.byte	0x05
	.zero		1


	//   ....[104]....
        /*076c*/ 	.word	0x00003400
        /*0770*/ 	.word	0x000000ff
        /*0774*/ 	.word	0x00000000
        /*0778*/ 	.short	0x010a
        /*077a*/ 	.byte	0x05
	.zero		1


	//   ....[105]....
        /*077c*/ 	.word	0x00003490
        /*0780*/ 	.word	0x000000ff
        /*0784*/ 	.word	0x00000000
        /*0788*/ 	.short	0x010a
        /*078a*/ 	.byte	0x05
	.zero		1


	//   ....[106]....
        /*078c*/ 	.word	0x00003520
        /*0790*/ 	.word	0x000000ff
        /*0794*/ 	.word	0x00000000
        /*0798*/ 	.short	0x010a
        /*079a*/ 	.byte	0x05
	.zero		1


	//   ....[107]....
        /*079c*/ 	.word	0x000035b0
        /*07a0*/ 	.word	0x000000ff
        /*07a4*/ 	.word	0x00000000
        /*07a8*/ 	.short	0x010a
        /*07aa*/ 	.byte	0x05
	.zero		1


	//   ....[108]....
        /*07ac*/ 	.word	0x00003640
        /*07b0*/ 	.word	0x000000ff
        /*07b4*/ 	.word	0x00000000
        /*07b8*/ 	.short	0x010a
        /*07ba*/ 	.byte	0x05
	.zero		1


	//   ....[109]....
        /*07bc*/ 	.word	0x000036e0
        /*07c0*/ 	.word	0x00000000
        /*07c4*/ 	.word	0x00000000
        /*07c8*/ 	.short	0x010a
        /*07ca*/ 	.byte	0xff
	.zero		1


	//   ....[110]....
        /*07cc*/ 	.word	0x00003800
        /*07d0*/ 	.word	0x00000000
        /*07d4*/ 	.word	0x00000220
        /*07d8*/ 	.short	0x010a
        /*07da*/ 	.byte	0xff
	.zero		1


	//   ....[111]....
        /*07dc*/ 	.word	0x00003870
        /*07e0*/ 	.word	0x00000000
        /*07e4*/ 	.word	0x00000000
        /*07e8*/ 	.short	0x0101
        /*07ea*/ 	.byte	0xff
	.zero		1


	//   ....[112]....
        /*07ec*/ 	.word	0x00003890
        /*07f0*/ 	.word	0x000000ff
        /*07f4*/ 	.word	0x000001d0
        /*07f8*/ 	.short	0x010a
        /*07fa*/ 	.byte	0x05
	.zero		1


	//   ....[113]....
        /*07fc*/ 	.word	0x000039b0
        /*0800*/ 	.word	0x00000000
        /*0804*/ 	.word	0x000001c0
        /*0808*/ 	.short	0x010a
        /*080a*/ 	.byte	0xff
	.zero		1


	//   ....[114]....
        /*080c*/ 	.word	0x00003ab0
        /*0810*/ 	.word	0x00000000
        /*0814*/ 	.word	0x00000000
        /*0818*/ 	.short	0x0101
        /*081a*/ 	.byte	0xff
	.zero		1


	//   ....[115]....
        /*081c*/ 	.word	0x00003b40
        /*0820*/ 	.word	0x000000ff
        /*0824*/ 	.word	0x000001d0
        /*0828*/ 	.short	0x0106
        /*082a*/ 	.byte	0x05
	.zero		1


	//   ....[116]....
        /*082c*/ 	.word	0x00003b60
        /*0830*/ 	.word	0x000000ff
        /*0834*/ 	.word	0x000001d0
        /*0838*/ 	.short	0x010a
        /*083a*/ 	.byte	0x05
	.zero		1


	//   ....[117]....
        /*083c*/ 	.word	0x00003bf0
        /*0840*/ 	.word	0x000000ff
        /*0844*/ 	.word	0x000001d0
        /*0848*/ 	.short	0x0106
        /*084a*/ 	.byte	0x04
	.zero		1


	//   ....[118]....
        /*084c*/ 	.word	0x00003c30
        /*0850*/ 	.word	0x00000000
        /*0854*/ 	.word	0x000001d0
        /*0858*/ 	.short	0x010a
        /*085a*/ 	.byte	0xff
	.zero		1


	//   ....[119]....
        /*085c*/ 	.word	0x00003e70
        /*0860*/ 	.word	0x000000ff
        /*0864*/ 	.word	0x00000008
        /*0868*/ 	.short	0x010a
        /*086a*/ 	.byte	0x06
	.zero		1


	//   ....[120]....
        /*086c*/ 	.word	0x00003e90
        /*0870*/ 	.word	0x000000ff
        /*0874*/ 	.word	0x00000008
        /*0878*/ 	.short	0x010a
        /*087a*/ 	.byte	0x06
	.zero		1


	//   ....[121]....
        /*087c*/ 	.word	0x00004020
        /*0880*/ 	.word	0x000000ff
        /*0884*/ 	.word	0x00000008
        /*0888*/ 	.short	0x010a
        /*088a*/ 	.byte	0x06
	.zero		1


	//   ....[122]....
        /*088c*/ 	.word	0x00004040
        /*0890*/ 	.word	0x000000ff
        /*0894*/ 	.word	0x00000008
        /*0898*/ 	.short	0x010a
        /*089a*/ 	.byte	0x06
	.zero		1


	//   ....[123]....
        /*089c*/ 	.word	0x00004100
        /*08a0*/ 	.word	0x000000ff
        /*08a4*/ 	.word	0x00000000
        /*08a8*/ 	.short	0x0101
        /*08aa*/ 	.byte	0x07
	.zero		1


	//   ....[124]....
        /*08ac*/ 	.word	0x00004400
        /*08b0*/ 	.word	0x00000000
        /*08b4*/ 	.word	0x000001c0
        /*08b8*/ 	.short	0x010a
        /*08ba*/ 	.byte	0xff
	.zero		1


	//   ....[125]....
        /*08bc*/ 	.word	0x000044c0
        /*08c0*/ 	.word	0x00000000
        /*08c4*/ 	.word	0x00000000
        /*08c8*/ 	.short	0x0101
        /*08ca*/ 	.byte	0xff
	.zero		1


	//   ....[126]....
        /*08cc*/ 	.word	0x00004580
        /*08d0*/ 	.word	0x000000ff
        /*08d4*/ 	.word	0x00000000
        /*08d8*/ 	.short	0x010a
        /*08da*/ 	.byte	0x06
	.zero		1


	//   ....[127]....
        /*08dc*/ 	.word	0x00004590
        /*08e0*/ 	.word	0x000000ff
        /*08e4*/ 	.word	0x00000200
        /*08e8*/ 	.short	0x010a
        /*08ea*/ 	.byte	0x0a
	.zero		1


	//   ....[128]....
        /*08ec*/ 	.word	0x00004640
        /*08f0*/ 	.word	0x000000ff
        /*08f4*/ 	.word	0x00000000
        /*08f8*/ 	.short	0x010a
        /*08fa*/ 	.byte	0x09
	.zero		1


	//   ....[129]....
        /*08fc*/ 	.word	0x00004780
        /*0900*/ 	.word	0x000000ff
        /*0904*/ 	.word	0x00000000
        /*0908*/ 	.short	0x010a
        /*090a*/ 	.byte	0x06
	.zero		1


	//   ....[130]....
        /*090c*/ 	.word	0x000049d0
        /*0910*/ 	.word	0x000000ff
        /*0914*/ 	.word	0x00000000
        /*0918*/ 	.short	0x010a
        /*091a*/ 	.byte	0x07
	.zero		1


	//   ....[131]....
        /*091c*/ 	.word	0x00004a60
        /*0920*/ 	.word	0x000000ff
        /*0924*/ 	.word	0x00000000
        /*0928*/ 	.short	0x010a
        /*092a*/ 	.byte	0x07
	.zero		1


	//   ....[132]....
        /*092c*/ 	.word	0x00004af0
        /*0930*/ 	.word	0x000000ff
        /*0934*/ 	.word	0x00000000
        /*0938*/ 	.short	0x010a
        /*093a*/ 	.byte	0x07
	.zero		1


	//   ....[133]....
        /*093c*/ 	.word	0x00004b90
        /*0940*/ 	.word	0x00000000
        /*0944*/ 	.word	0x00000000
        /*0948*/ 	.short	0x010a
        /*094a*/ 	.byte	0xff
	.zero		1


	//   ....[134]....
        /*094c*/ 	.word	0x00004bd0
        /*0950*/ 	.word	0x00000000
        /*0954*/ 	.word	0x00000000
        /*0958*/ 	.short	0x010a
        /*095a*/ 	.byte	0xff
	.zero		1


	//   ....[135]....
        /*095c*/ 	.word	0x00004c40
        /*0960*/ 	.word	0x000000ff
        /*0964*/ 	.word	0x00000000
        /*0968*/ 	.short	0x0101
        /*096a*/ 	.byte	0x05
	.zero		1


	//   ....[136]....
        /*096c*/ 	.word	0x00004c80
        /*0970*/ 	.word	0x000000ff
        /*0974*/ 	.word	0x00000240
        /*0978*/ 	.short	0x010a
        /*097a*/ 	.byte	0x08
	.zero		1


	//   ....[137]....
        /*097c*/ 	.word	0x00004cd0
        /*0980*/ 	.word	0x000000ff
        /*0984*/ 	.word	0x00000000
        /*0988*/ 	.short	0x0101
        /*098a*/ 	.byte	0x05
	.zero		1


	//   ....[138]....
        /*098c*/ 	.word	0x000050f0
        /*0990*/ 	.word	0x00000000
        /*0994*/ 	.word	0x000001c0
        /*0998*/ 	.short	0x010a
        /*099a*/ 	.byte	0xff
	.zero		1


	//   ....[139]....
        /*099c*/ 	.word	0x000051e0
        /*09a0*/ 	.word	0x00000000
        /*09a4*/ 	.word	0x00000000
        /*09a8*/ 	.short	0x0101
        /*09aa*/ 	.byte	0xff
	.zero		1


	//   ....[140]....
        /*09ac*/ 	.word	0x00005500
        /*09b0*/ 	.word	0x000000ff
        /*09b4*/ 	.word	0x000001b8
        /*09b8*/ 	.short	0x010a
        /*09ba*/ 	.byte	0x06
	.zero		1


	//   ....[141]....
        /*09bc*/ 	.word	0x00005680
        /*09c0*/ 	.word	0x000000ff
        /*09c4*/ 	.word	0x000001a8
        /*09c8*/ 	.short	0x010a
        /*09ca*/ 	.byte	0x06
	.zero		1


	//   ....[142]....
        /*09cc*/ 	.word	0x000059b0
        /*09d0*/ 	.word	0x000000ff
        /*09d4*/ 	.word	0x000001a0
        /*09d8*/ 	.short	0x010b
        /*09da*/ 	.byte	0x06
	.zero		1


	//   ....[143]....
        /*09dc*/ 	.word	0x000059d0
        /*09e0*/ 	.word	0x000000ff
        /*09e4*/ 	.word	0x00000000
        /*09e8*/ 	.short	0x0101
        /*09ea*/ 	.byte	0x2a
	.zero		1


	//   ....[144]....
        /*09ec*/ 	.word	0x00005a10
        /*09f0*/ 	.word	0x00000000
        /*09f4*/ 	.word	0x000001a8
        /*09f8*/ 	.short	0x010a
        /*09fa*/ 	.byte	0xff
	.zero		1


	//   ....[145]....
        /*09fc*/ 	.word	0x00005c70
        /*0a00*/ 	.word	0x00000000
        /*0a04*/ 	.word	0x000001c0
        /*0a08*/ 	.short	0x010a
        /*0a0a*/ 	.byte	0xff
	.zero		1


	//   ....[146]....
        /*0a0c*/ 	.word	0x00005d60
        /*0a10*/ 	.word	0x00000000
        /*0a14*/ 	.word	0x00000000
        /*0a18*/ 	.short	0x0101
        /*0a1a*/ 	.byte	0xff
	.zero		1


	//   ....[147]....
        /*0a1c*/ 	.word	0x000063f0
        /*0a20*/ 	.word	0x000000ff
        /*0a24*/ 	.word	0x000001a0
        /*0a28*/ 	.short	0x010a
        /*0a2a*/ 	.byte	0x2b
	.zero		1


	//   ....[148]....
        /*0a2c*/ 	.word	0x00006420
        /*0a30*/ 	.word	0x00000043
        /*0a34*/ 	.word	0x000001e0
        /*0a38*/ 	.short	0x010a
        /*0a3a*/ 	.byte	0xff
	.zero		1


	//   ....[149]....
        /*0a3c*/ 	.word	0x00006540
        /*0a40*/ 	.word	0x000000ff
        /*0a44*/ 	.word	0x000001a0
        /*0a48*/ 	.short	0x010a
        /*0a4a*/ 	.byte	0x2b
	.zero		1


	//   ....[150]....
        /*0a4c*/ 	.word	0x000066d0
        /*0a50*/ 	.word	0x000000ff
        /*0a54*/ 	.word	0x00000000
        /*0a58*/ 	.short	0x0101
        /*0a5a*/ 	.byte	0x04
	.zero		1


	//   ....[151]....
        /*0a5c*/ 	.word	0x00006720
        /*0a60*/ 	.word	0x00000043
        /*0a64*/ 	.word	0x000001e0
        /*0a68*/ 	.short	0x010a
        /*0a6a*/ 	.byte	0xff
	.zero		1


	//   ....[152]....
        /*0a6c*/ 	.word	0x000069c0
        /*0a70*/ 	.word	0x00000043
        /*0a74*/ 	.word	0x00000000
        /*0a78*/ 	.short	0x0101
        /*0a7a*/ 	.byte	0xff
	.zero		1


	//   ....[153]....
        /*0a7c*/ 	.word	0x00006f30
        /*0a80*/ 	.word	0x00000002
        /*0a84*/ 	.word	0x00000230
        /*0a88*/ 	.short	0x010a
        /*0a8a*/ 	.byte	0xff
	.zero		1


	//   ....[154]....
        /*0a8c*/ 	.word	0x00006f90
        /*0a90*/ 	.word	0x00000002
        /*0a94*/ 	.word	0x000000d0
        /*0a98*/ 	.short	0x010a
        /*0a9a*/ 	.byte	0xff
	.zero		1


	//   ....[155]....
        /*0a9c*/ 	.word	0x00006ff0
        /*0aa0*/ 	.word	0x00000002
        /*0aa4*/ 	.word	0x000000d0
        /*0aa8*/ 	.short	0x010a
        /*0aaa*/ 	.byte	0xff
	.zero		1


	//   ....[156]....
        /*0aac*/ 	.word	0x00007040
        /*0ab0*/ 	.word	0x00000002
        /*0ab4*/ 	.word	0x000001c0
        /*0ab8*/ 	.short	0x010a
        /*0aba*/ 	.byte	0xff
	.zero		1


	//   ....[157]....
        /*0abc*/ 	.word	0x000070a0
        /*0ac0*/ 	.word	0x00000000
        /*0ac4*/ 	.word	0x00000000
        /*0ac8*/ 	.short	0x010a
        /*0aca*/ 	.byte	0xff
	.zero		1


	//   ....[158]....
        /*0acc*/ 	.word	0x00007100
        /*0ad0*/ 	.word	0x00000000
        /*0ad4*/ 	.word	0x00000000
        /*0ad8*/ 	.short	0x010a
        /*0ada*/ 	.byte	0xff
	.zero		1


	//   ....[159]....
        /*0adc*/ 	.word	0x00007160
        /*0ae0*/ 	.word	0x00000000
        /*0ae4*/ 	.word	0x00000000
        /*0ae8*/ 	.short	0x010a
        /*0aea*/ 	.byte	0xff
	.zero		1


	//   ....[160]....
        /*0aec*/ 	.word	0x000071c0
        /*0af0*/ 	.word	0x00000000
        /*0af4*/ 	.word	0x00000000
        /*0af8*/ 	.short	0x010a
        /*0afa*/ 	.byte	0xff
	.zero		1


	//   ....[161]....
        /*0afc*/ 	.word	0x00007220
        /*0b00*/ 	.word	0x00000000
        /*0b04*/ 	.word	0x00000000
        /*0b08*/ 	.short	0x010a
        /*0b0a*/ 	.byte	0xff
	.zero		1


	//   ....[162]....
        /*0b0c*/ 	.word	0x00007280
        /*0b10*/ 	.word	0x00000000
        /*0b14*/ 	.word	0x00000000
        /*0b18*/ 	.short	0x010a
        /*0b1a*/ 	.byte	0xff
	.zero		1


	//   ....[163]....
        /*0b1c*/ 	.word	0x000072e0
        /*0b20*/ 	.word	0x00000000
        /*0b24*/ 	.word	0x00000000
        /*0b28*/ 	.short	0x010a
        /*0b2a*/ 	.byte	0xff
	.zero		1


	//   ....[164]....
        /*0b2c*/ 	.word	0x00007340
        /*0b30*/ 	.word	0x00000000
        /*0b34*/ 	.word	0x00000000
        /*0b38*/ 	.short	0x010a
        /*0b3a*/ 	.byte	0xff
	.zero		1


	//   ....[165]....
        /*0b3c*/ 	.word	0x000073a0
        /*0b40*/ 	.word	0x00000000
        /*0b44*/ 	.word	0x00000000
        /*0b48*/ 	.short	0x010a
        /*0b4a*/ 	.byte	0xff
	.zero		1


	//   ....[166]....
        /*0b4c*/ 	.word	0x00007400
        /*0b50*/ 	.word	0x00000000
        /*0b54*/ 	.word	0x00000000
        /*0b58*/ 	.short	0x010a
        /*0b5a*/ 	.byte	0xff
	.zero		1


	//   ....[167]....
        /*0b5c*/ 	.word	0x00007460
        /*0b60*/ 	.word	0x00000000
        /*0b64*/ 	.word	0x00000000
        /*0b68*/ 	.short	0x010a
        /*0b6a*/ 	.byte	0xff
	.zero		1


	//   ....[168]....
        /*0b6c*/ 	.word	0x000074c0
        /*0b70*/ 	.word	0x00000000
        /*0b74*/ 	.word	0x00000000
        /*0b78*/ 	.short	0x010a
        /*0b7a*/ 	.byte	0xff
	.zero		1


	//   ....[169]....
        /*0b7c*/ 	.word	0x00007520
        /*0b80*/ 	.word	0x00000000
        /*0b84*/ 	.word	0x00000000
        /*0b88*/ 	.short	0x010a
        /*0b8a*/ 	.byte	0xff
	.zero		1


	//   ....[170]....
        /*0b8c*/ 	.word	0x00007580
        /*0b90*/ 	.word	0x00000000
        /*0b94*/ 	.word	0x00000000
        /*0b98*/ 	.short	0x010a
        /*0b9a*/ 	.byte	0xff
	.zero		1


	//   ....[171]....
        /*0b9c*/ 	.word	0x000075e0
        /*0ba0*/ 	.word	0x00000000
        /*0ba4*/ 	.word	0x00000000
        /*0ba8*/ 	.short	0x010a
        /*0baa*/ 	.byte	0xff
	.zero		1


	//   ....[172]....
        /*0bac*/ 	.word	0x00007640
        /*0bb0*/ 	.word	0x00000000
        /*0bb4*/ 	.word	0x00000000
        /*0bb8*/ 	.short	0x010a
        /*0bba*/ 	.byte	0xff
	.zero		1


	//   ....[173]....
        /*0bbc*/ 	.word	0x000076a0
        /*0bc0*/ 	.word	0x00000000
        /*0bc4*/ 	.word	0x00000000
        /*0bc8*/ 	.short	0x010a
        /*0bca*/ 	.byte	0xff
	.zero		1


	//   ....[174]....
        /*0bcc*/ 	.word	0x00007700
        /*0bd0*/ 	.word	0x00000000
        /*0bd4*/ 	.word	0x00000000
        /*0bd8*/ 	.short	0x010a
        /*0bda*/ 	.byte	0xff
	.zero		1


	//   ....[175]....
        /*0bdc*/ 	.word	0x00007760
        /*0be0*/ 	.word	0x00000000
        /*0be4*/ 	.word	0x00000000
        /*0be8*/ 	.short	0x010a
        /*0bea*/ 	.byte	0xff
	.zero		1


	//   ....[176]....
        /*0bec*/ 	.word	0x000077c0
        /*0bf0*/ 	.word	0x00000000
        /*0bf4*/ 	.word	0x00000000
        /*0bf8*/ 	.short	0x010a
        /*0bfa*/ 	.byte	0xff
	.zero		1


	//   ....[177]....
        /*0bfc*/ 	.word	0x00007820
        /*0c00*/ 	.word	0x00000000
        /*0c04*/ 	.word	0x00000000
        /*0c08*/ 	.short	0x010a
        /*0c0a*/ 	.byte	0xff
	.zero		1


	//   ....[178]....
        /*0c0c*/ 	.word	0x00007880
        /*0c10*/ 	.word	0x00000000
        /*0c14*/ 	.word	0x00000000
        /*0c18*/ 	.short	0x010a
        /*0c1a*/ 	.byte	0xff
	.zero		1


	//   ....[179]....
        /*0c1c*/ 	.word	0x000078e0
        /*0c20*/ 	.word	0x00000000
        /*0c24*/ 	.word	0x00000000
        /*0c28*/ 	.short	0x010a
        /*0c2a*/ 	.byte	0xff
	.zero		1


	//   ....[180]....
        /*0c2c*/ 	.word	0x00007940
        /*0c30*/ 	.word	0x00000000
        /*0c34*/ 	.word	0x00000000
        /*0c38*/ 	.short	0x010a
        /*0c3a*/ 	.byte	0xff
	.zero		1


	//   ....[181]....
        /*0c3c*/ 	.word	0x000079a0
        /*0c40*/ 	.word	0x00000000
        /*0c44*/ 	.word	0x00000000
        /*0c48*/ 	.short	0x010a
        /*0c4a*/ 	.byte	0xff
	.zero		1


	//   ....[182]....
        /*0c4c*/ 	.word	0x000079f0
        /*0c50*/ 	.word	0x00000000
        /*0c54*/ 	.word	0x00000220
        /*0c58*/ 	.short	0x010a
        /*0c5a*/ 	.byte	0xff
	.zero		1


	//   ....[183]....
        /*0c5c*/ 	.word	0x00007a50
        /*0c60*/ 	.word	0x00000000
        /*0c64*/ 	.word	0x000001d0
        /*0c68*/ 	.short	0x010a
        /*0c6a*/ 	.byte	0xff
	.zero		1


	//   ....[184]....
        /*0c6c*/ 	.word	0x00007aa0
        /*0c70*/ 	.word	0x00000000
        /*0c74*/ 	.word	0x000001c0
        /*0c78*/ 	.short	0x010a
        /*0c7a*/ 	.byte	0xff
	.zero		1


	//   ....[185]....
        /*0c7c*/ 	.word	0x00007b00
        /*0c80*/ 	.word	0x00000000
        /*0c84*/ 	.word	0x000001d0
        /*0c88*/ 	.short	0x010a
        /*0c8a*/ 	.byte	0xff
	.zero		1


	//   ....[186]....
        /*0c8c*/ 	.word	0x00007b60
        /*0c90*/ 	.word	0x00000004
        /*0c94*/ 	.word	0x00000008
        /*0c98*/ 	.short	0x010a
        /*0c9a*/ 	.byte	0xff
	.zero		1


	//   ....[187]....
        /*0c9c*/ 	.word	0x00007c40
        /*0ca0*/ 	.word	0x00000002
        /*0ca4*/ 	.word	0x00000008
        /*0ca8*/ 	.short	0x010a
        /*0caa*/ 	.byte	0xff
	.zero		1


	//   ....[188]....
        /*0cac*/ 	.word	0x00007c90
        /*0cb0*/ 	.word	0x00000000
        /*0cb4*/ 	.word	0x000001c0
        /*0cb8*/ 	.short	0x010a
        /*0cba*/ 	.byte	0xff
	.zero		1


	//   ....[189]....
        /*0cbc*/ 	.word	0x00007cf0
        /*0cc0*/ 	.word	0x00000000
        /*0cc4*/ 	.word	0x00000200
        /*0cc8*/ 	.short	0x010a
        /*0cca*/ 	.byte	0xff
	.zero		1


	//   ....[190]....
        /*0ccc*/ 	.word	0x00007d50
        /*0cd0*/ 	.word	0x00000000
        /*0cd4*/ 	.word	0x00000000
        /*0cd8*/ 	.short	0x010a
        /*0cda*/ 	.byte	0xff
	.zero		1


	//   ....[191]....
        /*0cdc*/ 	.word	0x00007db0
        /*0ce0*/ 	.word	0x00000000
        /*0ce4*/ 	.word	0x00000000
        /*0ce8*/ 	.short	0x010a
        /*0cea*/ 	.byte	0xff
	.zero		1


	//   ....[192]....
        /*0cec*/ 	.word	0x00007e10
        /*0cf0*/ 	.word	0x00000000
        /*0cf4*/ 	.word	0x00000000
        /*0cf8*/ 	.short	0x010a
        /*0cfa*/ 	.byte	0xff
	.zero		1


	//   ....[193]....
        /*0cfc*/ 	.word	0x00007e70
        /*0d00*/ 	.word	0x00000000
        /*0d04*/ 	.word	0x00000000
        /*0d08*/ 	.short	0x010a
        /*0d0a*/ 	.byte	0xff
	.zero		1


	//   ....[194]....
        /*0d0c*/ 	.word	0x00007ed0
        /*0d10*/ 	.word	0x00000000
        /*0d14*/ 	.word	0x00000240
        /*0d18*/ 	.short	0x010a
        /*0d1a*/ 	.byte	0xff
	.zero		1


	//   ....[195]....
        /*0d1c*/ 	.word	0x00007f20
        /*0d20*/ 	.word	0x00000000
        /*0d24*/ 	.word	0x000001c0
        /*0d28*/ 	.short	0x010a
        /*0d2a*/ 	.byte	0xff
	.zero		1


	//   ....[196]....
        /*0d2c*/ 	.word	0x00007f80
        /*0d30*/ 	.word	0x00000000
        /*0d34*/ 	.word	0x000001b8
        /*0d38*/ 	.short	0x010a
        /*0d3a*/ 	.byte	0xff
	.zero		1


	//   ....[197]....
        /*0d3c*/ 	.word	0x00007fe0
        /*0d40*/ 	.word	0x00000000
        /*0d44*/ 	.word	0x000001a8
        /*0d48*/ 	.short	0x010a
        /*0d4a*/ 	.byte	0xff
	.zero		1


	//   ....[198]....
        /*0d4c*/ 	.word	0x00008030
        /*0d50*/ 	.word	0x00000000
        /*0d54*/ 	.word	0x000001c0
        /*0d58*/ 	.short	0x010a
        /*0d5a*/ 	.byte	0xff
	.zero		1


	//   ....[199]....
        /*0d5c*/ 	.word	0x00008090
        /*0d60*/ 	.word	0x00000000
        /*0d64*/ 	.word	0x000001a0
        /*0d68*/ 	.short	0x010a
        /*0d6a*/ 	.byte	0xff
	.zero		1


	//   ....[200]....
        /*0d6c*/ 	.word	0x000080e0
        /*0d70*/ 	.word	0x00000043
        /*0d74*/ 	.word	0x000001e0
        /*0d78*/ 	.short	0x010a
        /*0d7a*/ 	.byte	0xff
	.zero		1


	//----- nvinfo : EIATTR_NUM_MBARRIERS
	.align		4
.L_44:
        /*0d7c*/ 	.byte	0x03, 0x38
        /*0d7e*/ 	.short	0x0049


	//----- nvinfo : EIATTR_EXIT_INSTR_OFFSETS
	.align		4
        /*0d80*/ 	.byte	0x04, 0x1c
        /*0d82*/ 	.short	(.L_46 - .L_45)


	//   ....[0]....
.L_45:
        /*0d84*/ 	.word	0x00003710


	//   ....[1]....
        /*0d88*/ 	.word	0x00003c00


	//   ....[2]....
        /*0d8c*/ 	.word	0x00003c60


	//   ....[3]....
        /*0d90*/ 	.word	0x00004f00


	//   ....[4]....
        /*0d94*/ 	.word	0x00005a40


	//   ....[5]....
        /*0d98*/ 	.word	0x00005a80


	//   ....[6]....
        /*0d9c*/ 	.word	0x00006f20


	//----- nvinfo : EIATTR_MAX_THREADS
	.align		4
.L_46:
        /*0da0*/ 	.byte	0x04, 0x05
        /*0da2*/ 	.short	(.L_48 - .L_47)
.L_47:
        /*0da4*/ 	.word	0x00000100
        /*0da8*/ 	.word	0x00000001
        /*0dac*/ 	.word	0x00000001


	//----- nvinfo : EIATTR_CRS_STACK_SIZE
	.align		4
.L_48:
        /*0db0*/ 	.byte	0x04, 0x1e
        /*0db2*/ 	.short	(.L_50 - .L_49)
.L_49:
        /*0db4*/ 	.word	0x00000000


	//----- nvinfo : EIATTR_CBANK_PARAM_SIZE
	.align		4
.L_50:
        /*0db8*/ 	.byte	0x03, 0x19
        /*0dba*/ 	.short	0x0800


	//----- nvinfo : EIATTR_PARAM_CBANK
	.align		4
        /*0dbc*/ 	.byte	0x04, 0x0a
        /*0dbe*/ 	.short	(.L_52 - .L_51)
	.align		4
.L_51:
        /*0dc0*/ 	.word	index@(.nv.constant0._ZN7cutlass13device_kernelINS_4gemm6kernel13GemmUniversalIN4cute5tupleIJiiiiEEENS1_10collective13CollectiveMmaINS1_35MainloopSm100TmaUmmaWarpSpecializedILi26ELi2ELi4ENS5_IJNS4_1CILi2EEENSA_ILi1EEESC_EEEEENS5_IJNSA_ILi256EEENSA_ILi16EEENSA_ILi64EEEEEENS_12float_e4m3_tENS5_IJlSC_lEEESJ_SK_NS4_8TiledMMAINS4_8MMA_AtomIJNS4_10MMA_TraitsINS4_25SM100_MMA_F8F6F4_2x1SM_SSEJSJ_SJ_fSF_SG_NS4_17integral_constantINS4_4UMMA5MajorELSR_0EEESS_NSP_INSQ_7ScaleInELST_0EEESU_EEEEEENS4_6LayoutINS5_IJSC_SC_SC_EEENS5_IJNSA_ILi0EEESZ_SZ_EEEEENS5_IJNS4_10UnderscoreES12_S12_EEEEENS4_18SM100_TMA_2SM_LOADENS4_14ComposedLayoutINS4_7SwizzleILi2ELi4ELi3EEENS4_18smem_ptr_flag_bitsILi8EEENSX_INS5_IJNSA_ILi8EEESH_EEENS5_IJSH_SC_EEEEEEEvNS4_8identityES15_S1F_vS1G_EENS_8epilogue10collective18CollectiveEpilogueINS1I_23Sm100TmaWarpSpecializedILi1ELi1ELi16ELb0ELb0EEEJNS5_IJNSA_ILi128EEESG_SH_EEENS5_IJNSX_IS1N_SC_EENSX_ISG_SC_EEEEESJ_SK_SJ_SK_NS1I_6fusion15FusionCallbacksIS1M_NS1S_17LinearCombinationISJ_fSJ_fLNS_15FloatRoundStyleE2EEES1O_S1R_JEEENS4_5SM1004TMEM4LOAD26SM100_TMEM_LOAD_32dp32b16xENS4_13SM90_TMA_LOADENS16_INS17_ILi0ELi4ELi3EEES1A_NSX_INS5_IJS1B_SG_EEENS5_IJSG_SC_EEEEEEENS4_39AutoVectorizingCopyWithAssumedAlignmentILi128EEENS4_14SM90_TMA_STOREES27_S29_S29_EEEvvEEEEvNT_6ParamsE)
        /*0dc4*/ 	.short	0x0380
        /*0dc6*/ 	.short	0x0800


	//----- nvinfo : EIATTR_SW_WAR
	.align		4
.L_52:
        /*0dc8*/ 	.byte	0x04, 0x36
        /*0dca*/ 	.short	(.L_54 - .L_53)
.L_53:
        /*0dcc*/ 	.word	0x00000008
.L_54:


//--------------------- .nv.callgraph             --------------------------
	.section	.nv.callgraph,"",@"SHT_CUDA_CALLGRAPH"
	.align	4
	.sectionentsize	8
	.align		4
        /*0000*/ 	.word	0x00000000
	.align		4
        /*0004*/ 	.word	0xffffffff
	.align		4
        /*0008*/ 	.word	index@(_ZN7cutlass13device_kernelINS_4gemm6kernel13GemmUniversalIN4cute5tupleIJiiiiEEENS1_10collective13CollectiveMmaINS1_35MainloopSm100TmaUmmaWarpSpecializedILi26ELi2ELi4ENS5_IJNS4_1CILi2EEENSA_ILi1EEESC_EEEEENS5_IJNSA_ILi256EEENSA_ILi16EEENSA_ILi64EEEEEENS_12float_e4m3_tENS5_IJlSC_lEEESJ_SK_NS4_8TiledMMAINS4_8MMA_AtomIJNS4_10MMA_TraitsINS4_25SM100_MMA_F8F6F4_2x1SM_SSEJSJ_SJ_fSF_SG_NS4_17integral_constantINS4_4UMMA5MajorELSR_0EEESS_NSP_INSQ_7ScaleInELST_0EEESU_EEEEEENS4_6LayoutINS5_IJSC_SC_SC_EEENS5_IJNSA_ILi0EEESZ_SZ_EEEEENS5_IJNS4_10UnderscoreES12_S12_EEEEENS4_18SM100_TMA_2SM_LOADENS4_14ComposedLayoutINS4_7SwizzleILi2ELi4ELi3EEENS4_18smem_ptr_flag_bitsILi8EEENSX_INS5_IJNSA_ILi8EEESH_EEENS5_IJSH_SC_EEEEEEEvNS4_8identityES15_S1F_vS1G_EENS_8epilogue10collective18CollectiveEpilogueINS1I_23Sm100TmaWarpSpecializedILi1ELi1ELi16ELb0ELb0EEEJNS5_IJNSA_ILi128EEESG_SH_EEENS5_IJNSX_IS1N_SC_EENSX_ISG_SC_EEEEESJ_SK_SJ_SK_NS1I_6fusion15FusionCallbacksIS1M_NS1S_17LinearCombinationISJ_fSJ_fLNS_15FloatRoundStyleE2EEES1O_S1R_JEEENS4_5SM1004TMEM4LOAD26SM100_TMEM_LOAD_32dp32b16xENS4_13SM90_TMA_LOADENS16_INS17_ILi0ELi4ELi3EEES1A_NSX_INS5_IJS1B_SG_EEENS5_IJSG_SC_EEEEEEENS4_39AutoVectorizingCopyWithAssumedAlignmentILi128EEENS4_14SM90_TMA_STOREES27_S29_S29_EEEvvEEEEvNT_6ParamsE)
	.align		4
        /*000c*/ 	.word	index@(__assertfail)
	.align		4
        /*0010*/ 	.word	0x00000000
	.align		4
        /*0014*/ 	.word	0xfffffffe
	.align		4
        /*0018*/ 	.word	0x00000000
	.align		4
        /*001c*/ 	.word	0xfffffffd
	.align		4
        /*0020*/ 	.word	0x00000000
	.align		4
        /*0024*/ 	.word	0xfffffffc


//--------------------- .nv.constant4             --------------------------
	.section	.nv.constant4,"a",@progbits
	.align	8
	.align		8
.nv.constant4:
        /*0000*/ 	.dword	__assertfail
	.align		8
        /*0008*/ 	.dword	__unnamed_1
	.align		8
        /*0010*/ 	.dword	_ZN40_INTERNAL_37149b41_4_k_cu_dc84ba5a_242354cuda3std3__45__cpo5beginE
	.align		8
        /*0018*/ 	.dword	_ZN40_INTERNAL_37149b41_4_k_cu_dc84ba5a_242354cuda3std3__45__cpo3endE
	.align		8
        /*0020*/ 	.dword	_ZN40_INTERNAL_37149b41_4_k_cu_dc84ba5a_242354cuda3std3__45__cpo6cbeginE
	.align		8
        /*0028*/ 	.dword	_ZN40_INTERNAL_37149b41_4_k_cu_dc84ba5a_242354cuda3std3__45__cpo4cendE
	.align		8
        /*0030*/ 	.dword	_ZN40_INTERNAL_37149b41_4_k_cu_dc84ba5a_242354cuda3std3__442_GLOBAL__N__37149b41_4_k_cu_dc84ba5a_242356ignoreE
	.align		8
        /*0038*/ 	.dword	_ZN40_INTERNAL_37149b41_4_k_cu_dc84ba5a_242354cuda3std3__419piecewise_constructE
	.align		8
        /*0040*/ 	.dword	_ZN40_INTERNAL_37149b41_4_k_cu_dc84ba5a_242354cuda3std3__48in_placeE
	.align		8
        /*0048*/ 	.dword	_ZN40_INTERNAL_37149b41_4_k_cu_dc84ba5a_242354cuda3std6ranges3__45__cpo4swapE
	.align		8
        /*0050*/ 	.dword	_ZN40_INTERNAL_37149b41_4_k_cu_dc84ba5a_242354cuda3std6ranges3__45__cpo9iter_moveE
	.align		8
        /*0058*/ 	.dword	_ZN40_INTERNAL_37149b41_4_k_cu_dc84ba5a_242354cute7productE
	.align		8
        /*0060*/ 	.dword	_ZN40_INTERNAL_37149b41_4_k_cu_dc84ba5a_242354cute1_E
	.align		8
        /*0068*/ 	.dword	$str$25
	.align		8
        /*0070*/ 	.dword	$str$26


//--------------------- .text._ZN7cutlass13device_kernelINS_4gemm6kernel13GemmUniversalIN4cute5tupleIJiiiiEEENS1_10collective13CollectiveMmaINS1_35MainloopSm100TmaUmmaWarpSpecializedILi26ELi2ELi4ENS5_IJNS4_1CILi2EEENSA_ILi1EEESC_EEEEENS5_IJNSA_ILi256EEENSA_ILi16EEENSA_ILi64EEEEEENS_12float_e4m3_tENS5_IJlSC_lEEESJ_SK_NS4_8TiledMMAINS4_8MMA_AtomIJNS4_10MMA_TraitsINS4_25SM100_MMA_F8F6F4_2x1SM_SSEJSJ_SJ_fSF_SG_NS4_17integral_constantINS4_4UMMA5MajorELSR_0EEESS_NSP_INSQ_7ScaleInELST_0EEESU_EEEEEENS4_6LayoutINS5_IJSC_SC_SC_EEENS5_IJNSA_ILi0EEESZ_SZ_EEEEENS5_IJNS4_10UnderscoreES12_S12_EEEEENS4_18SM100_TMA_2SM_LOADENS4_14ComposedLayoutINS4_7SwizzleILi2ELi4ELi3EEENS4_18smem_ptr_flag_bitsILi8EEENSX_INS5_IJNSA_ILi8EEESH_EEENS5_IJSH_SC_EEEEEEEvNS4_8identityES15_S1F_vS1G_EENS_8epilogue10collective18CollectiveEpilogueINS1I_23Sm100TmaWarpSpecializedILi1ELi1ELi16ELb0ELb0EEEJNS5_IJNSA_ILi128EEESG_SH_EEENS5_IJNSX_IS1N_SC_EENSX_ISG_SC_EEEEESJ_SK_SJ_SK_NS1I_6fusion15FusionCallbacksIS1M_NS1S_17LinearCombinationISJ_fSJ_fLNS_15FloatRoundStyleE2EEES1O_S1R_JEEENS4_5SM1004TMEM4LOAD26SM100_TMEM_LOAD_32dp32b16xENS4_13SM90_TMA_LOADENS16_INS17_ILi0ELi4ELi3EEES1A_NSX_INS5_IJS1B_SG_EEENS5_IJSG_SC_EEEEEEENS4_39AutoVectorizingCopyWithAssumedAlignmentILi128EEENS4_14SM90_TMA_STOREES27_S29_S29_EEEvvEEEEvNT_6ParamsE --------------------------
	.section	.text._ZN7cutlass13device_kernelINS_4gemm6kernel13GemmUniversalIN4cute5tupleIJiiiiEEENS1_10collective13CollectiveMmaINS1_35MainloopSm100TmaUmmaWarpSpecializedILi26ELi2ELi4ENS5_IJNS4_1CILi2EEENSA_ILi1EEESC_EEEEENS5_IJNSA_ILi256EEENSA_ILi16EEENSA_ILi64EEEEEENS_12float_e4m3_tENS5_IJlSC_lEEESJ_SK_NS4_8TiledMMAINS4_8MMA_AtomIJNS4_10MMA_TraitsINS4_25SM100_MMA_F8F6F4_2x1SM_SSEJSJ_SJ_fSF_SG_NS4_17integral_constantINS4_4UMMA5MajorELSR_0EEESS_NSP_INSQ_7ScaleInELST_0EEESU_EEEEEENS4_6LayoutINS5_IJSC_SC_SC_EEENS5_IJNSA_ILi0EEESZ_SZ_EEEEENS5_IJNS4_10UnderscoreES12_S12_EEEEENS4_18SM100_TMA_2SM_LOADENS4_14ComposedLayoutINS4_7SwizzleILi2ELi4ELi3EEENS4_18smem_ptr_flag_bitsILi8EEENSX_INS5_IJNSA_ILi8EEESH_EEENS5_IJSH_SC_EEEEEEEvNS4_8identityES15_S1F_vS1G_EENS_8epilogue10collective18CollectiveEpilogueINS1I_23Sm100TmaWarpSpecializedILi1ELi1ELi16ELb0ELb0EEEJNS5_IJNSA_ILi128EEESG_SH_EEENS5_IJNSX_IS1N_SC_EENSX_ISG_SC_EEEEESJ_SK_SJ_SK_NS1I_6fusion15FusionCallbacksIS1M_NS1S_17LinearCombinationISJ_fSJ_fLNS_15FloatRoundStyleE2EEES1O_S1R_JEEENS4_5SM1004TMEM4LOAD26SM100_TMEM_LOAD_32dp32b16xENS4_13SM90_TMA_LOADENS16_INS17_ILi0ELi4ELi3EEES1A_NSX_INS5_IJS1B_SG_EEENS5_IJSG_SC_EEEEEEENS4_39AutoVectorizingCopyWithAssumedAlignmentILi128EEENS4_14SM90_TMA_STOREES27_S29_S29_EEEvvEEEEvNT_6ParamsE,"ax",@progbits
	.align	128
.text._ZN7cutlass13device_kernelINS_4gemm6kernel13GemmUniversalIN4cute5tupleIJiiiiEEENS1_10collective13CollectiveMmaINS1_35MainloopSm100TmaUmmaWarpSpecializedILi26ELi2ELi4ENS5_IJNS4_1CILi2EEENSA_ILi1EEESC_EEEEENS5_IJNSA_ILi256EEENSA_ILi16EEENSA_ILi64EEEEEENS_12float_e4m3_tENS5_IJlSC_lEEESJ_SK_NS4_8TiledMMAINS4_8MMA_AtomIJNS4_10MMA_TraitsINS4_25SM100_MMA_F8F6F4_2x1SM_SSEJSJ_SJ_fSF_SG_NS4_17integral_constantINS4_4UMMA5MajorELSR_0EEESS_NSP_INSQ_7ScaleInELST_0EEESU_EEEEEENS4_6LayoutINS5_IJSC_SC_SC_EEENS5_IJNSA_ILi0EEESZ_SZ_EEEEENS5_IJNS4_10UnderscoreES12_S12_EEEEENS4_18SM100_TMA_2SM_LOADENS4_14ComposedLayoutINS4_7SwizzleILi2ELi4ELi3EEENS4_18smem_ptr_flag_bitsILi8EEENSX_INS5_IJNSA_ILi8EEESH_EEENS5_IJSH_SC_EEEEEEEvNS4_8identityES15_S1F_vS1G_EENS_8epilogue10collective18CollectiveEpilogueINS1I_23Sm100TmaWarpSpecializedILi1ELi1ELi16ELb0ELb0EEEJNS5_IJNSA_ILi128EEESG_SH_EEENS5_IJNSX_IS1N_SC_EENSX_ISG_SC_EEEEESJ_SK_SJ_SK_NS1I_6fusion15FusionCallbacksIS1M_NS1S_17LinearCombinationISJ_fSJ_fLNS_15FloatRoundStyleE2EEES1O_S1R_JEEENS4_5SM1004TMEM4LOAD26SM100_TMEM_LOAD_32dp32b16xENS4_13SM90_TMA_LOADENS16_INS17_ILi0ELi4ELi3EEES1A_NSX_INS5_IJS1B_SG_EEENS5_IJSG_SC_EEEEEEENS4_39AutoVectorizingCopyWithAssumedAlignmentILi128EEENS4_14SM90_TMA_STOREES27_S29_S29_EEEvvEEEEvNT_6ParamsE:
        .type           _ZN7cutlass13device_kernelINS_4gemm6kernel13GemmUniversalIN4cute5tupleIJiiiiEEENS1_10collective13CollectiveMmaINS1_35MainloopSm100TmaUmmaWarpSpecializedILi26ELi2ELi4ENS5_IJNS4_1CILi2EEENSA_ILi1EEESC_EEEEENS5_IJNSA_ILi256EEENSA_ILi16EEENSA_ILi64EEEEEENS_12float_e4m3_tENS5_IJlSC_lEEESJ_SK_NS4_8TiledMMAINS4_8MMA_AtomIJNS4_10MMA_TraitsINS4_25SM100_MMA_F8F6F4_2x1SM_SSEJSJ_SJ_fSF_SG_NS4_17integral_constantINS4_4UMMA5MajorELSR_0EEESS_NSP_INSQ_7ScaleInELST_0EEESU_EEEEEENS4_6LayoutINS5_IJSC_SC_SC_EEENS5_IJNSA_ILi0EEESZ_SZ_EEEEENS5_IJNS4_10UnderscoreES12_S12_EEEEENS4_18SM100_TMA_2SM_LOADENS4_14ComposedLayoutINS4_7SwizzleILi2ELi4ELi3EEENS4_18smem_ptr_flag_bitsILi8EEENSX_INS5_IJNSA_ILi8EEESH_EEENS5_IJSH_SC_EEEEEEEvNS4_8identityES15_S1F_vS1G_EENS_8epilogue10collective18CollectiveEpilogueINS1I_23Sm100TmaWarpSpecializedILi1ELi1ELi16ELb0ELb0EEEJNS5_IJNSA_ILi128EEESG_SH_EEENS5_IJNSX_IS1N_SC_EENSX_ISG_SC_EEEEESJ_SK_SJ_SK_NS1I_6fusion15FusionCallbacksIS1M_NS1S_17LinearCombinationISJ_fSJ_fLNS_15FloatRoundStyleE2EEES1O_S1R_JEEENS4_5SM1004TMEM4LOAD26SM100_TMEM_LOAD_32dp32b16xENS4_13SM90_TMA_LOADENS16_INS17_ILi0ELi4ELi3EEES1A_NSX_INS5_IJS1B_SG_EEENS5_IJSG_SC_EEEEEEENS4_39AutoVectorizingCopyWithAssumedAlignmentILi128EEENS4_14SM90_TMA_STOREES27_S29_S29_EEEvvEEEEvNT_6ParamsE,@function
        .size           _ZN7cutlass13device_kernelINS_4gemm6kernel13GemmUniversalIN4cute5tupleIJiiiiEEENS1_10collective13CollectiveMmaINS1_35MainloopSm100TmaUmmaWarpSpecializedILi26ELi2ELi4ENS5_IJNS4_1CILi2EEENSA_ILi1EEESC_EEEEENS5_IJNSA_ILi256EEENSA_ILi16EEENSA_ILi64EEEEEENS_12float_e4m3_tENS5_IJlSC_lEEESJ_SK_NS4_8TiledMMAINS4_8MMA_AtomIJNS4_10MMA_TraitsINS4_25SM100_MMA_F8F6F4_2x1SM_SSEJSJ_SJ_fSF_SG_NS4_17integral_constantINS4_4UMMA5MajorELSR_0EEESS_NSP_INSQ_7ScaleInELST_0EEESU_EEEEEENS4_6LayoutINS5_IJSC_SC_SC_EEENS5_IJNSA_ILi0EEESZ_SZ_EEEEENS5_IJNS4_10UnderscoreES12_S12_EEEEENS4_18SM100_TMA_2SM_LOADENS4_14ComposedLayoutINS4_7SwizzleILi2ELi4ELi3EEENS4_18smem_ptr_flag_bitsILi8EEENSX_INS5_IJNSA_ILi8EEESH_EEENS5_IJSH_SC_EEEEEEEvNS4_8identityES15_S1F_vS1G_EENS_8epilogue10collective18CollectiveEpilogueINS1I_23Sm100TmaWarpSpecializedILi1ELi1ELi16ELb0ELb0EEEJNS5_IJNSA_ILi128EEESG_SH_EEENS5_IJNSX_IS1N_SC_EENSX_ISG_SC_EEEEESJ_SK_SJ_SK_NS1I_6fusion15FusionCallbacksIS1M_NS1S_17LinearCombinationISJ_fSJ_fLNS_15FloatRoundStyleE2EEES1O_S1R_JEEENS4_5SM1004TMEM4LOAD26SM100_TMEM_LOAD_32dp32b16xENS4_13SM90_TMA_LOADENS16_INS17_ILi0ELi4ELi3EEES1A_NSX_INS5_IJS1B_SG_EEENS5_IJSG_SC_EEEEEEENS4_39AutoVectorizingCopyWithAssumedAlignmentILi128EEENS4_14SM90_TMA_STOREES27_S29_S29_EEEvvEEEEvNT_6ParamsE,(.L_x_212 - _ZN7cutlass13device_kernelINS_4gemm6kernel13GemmUniversalIN4cute5tupleIJiiiiEEENS1_10collective13CollectiveMmaINS1_35MainloopSm100TmaUmmaWarpSpecializedILi26ELi2ELi4ENS5_IJNS4_1CILi2EEENSA_ILi1EEESC_EEEEENS5_IJNSA_ILi256EEENSA_ILi16EEENSA_ILi64EEEEEENS_12float_e4m3_tENS5_IJlSC_lEEESJ_SK_NS4_8TiledMMAINS4_8MMA_AtomIJNS4_10MMA_TraitsINS4_25SM100_MMA_F8F6F4_2x1SM_SSEJSJ_SJ_fSF_SG_NS4_17integral_constantINS4_4UMMA5MajorELSR_0EEESS_NSP_INSQ_7ScaleInELST_0EEESU_EEEEEENS4_6LayoutINS5_IJSC_SC_SC_EEENS5_IJNSA_ILi0EEESZ_SZ_EEEEENS5_IJNS4_10UnderscoreES12_S12_EEEEENS4_18SM100_TMA_2SM_LOADENS4_14ComposedLayoutINS4_7SwizzleILi2ELi4ELi3EEENS4_18smem_ptr_flag_bitsILi8EEENSX_INS5_IJNSA_ILi8EEESH_EEENS5_IJSH_SC_EEEEEEEvNS4_8identityES15_S1F_vS1G_EENS_8epilogue10collective18CollectiveEpilogueINS1I_23Sm100TmaWarpSpecializedILi1ELi1ELi16ELb0ELb0EEEJNS5_IJNSA_ILi128EEESG_SH_EEENS5_IJNSX_IS1N_SC_EENSX_ISG_SC_EEEEESJ_SK_SJ_SK_NS1I_6fusion15FusionCallbacksIS1M_NS1S_17LinearCombinationISJ_fSJ_fLNS_15FloatRoundStyleE2EEES1O_S1R_JEEENS4_5SM1004TMEM4LOAD26SM100_TMEM_LOAD_32dp32b16xENS4_13SM90_TMA_LOADENS16_INS17_ILi0ELi4ELi3EEES1A_NSX_INS5_IJS1B_SG_EEENS5_IJSG_SC_EEEEEEENS4_39AutoVectorizingCopyWithAssumedAlignmentILi128EEENS4_14SM90_TMA_STOREES27_S29_S29_EEEvvEEEEvNT_6ParamsE)
        .other          _ZN7cutlass13device_kernelINS_4gemm6kernel13GemmUniversalIN4cute5tupleIJiiiiEEENS1_10collective13CollectiveMmaINS1_35MainloopSm100TmaUmmaWarpSpecializedILi26ELi2ELi4ENS5_IJNS4_1CILi2EEENSA_ILi1EEESC_EEEEENS5_IJNSA_ILi256EEENSA_ILi16EEENSA_ILi64EEEEEENS_12float_e4m3_tENS5_IJlSC_lEEESJ_SK_NS4_8TiledMMAINS4_8MMA_AtomIJNS4_10MMA_TraitsINS4_25SM100_MMA_F8F6F4_2x1SM_SSEJSJ_SJ_fSF_SG_NS4_17integral_constantINS4_4UMMA5MajorELSR_0EEESS_NSP_INSQ_7ScaleInELST_0EEESU_EEEEEENS4_6LayoutINS5_IJSC_SC_SC_EEENS5_IJNSA_ILi0EEESZ_SZ_EEEEENS5_IJNS4_10UnderscoreES12_S12_EEEEENS4_18SM100_TMA_2SM_LOADENS4_14ComposedLayoutINS4_7SwizzleILi2ELi4ELi3EEENS4_18smem_ptr_flag_bitsILi8EEENSX_INS5_IJNSA_ILi8EEESH_EEENS5_IJSH_SC_EEEEEEEvNS4_8identityES15_S1F_vS1G_EENS_8epilogue10collective18CollectiveEpilogueINS1I_23Sm100TmaWarpSpecializedILi1ELi1ELi16ELb0ELb0EEEJNS5_IJNSA_ILi128EEESG_SH_EEENS5_IJNSX_IS1N_SC_EENSX_ISG_SC_EEEEESJ_SK_SJ_SK_NS1I_6fusion15FusionCallbacksIS1M_NS1S_17LinearCombinationISJ_fSJ_fLNS_15FloatRoundStyleE2EEES1O_S1R_JEEENS4_5SM1004TMEM4LOAD26SM100_TMEM_LOAD_32dp32b16xENS4_13SM90_TMA_LOADENS16_INS17_ILi0ELi4ELi3EEES1A_NSX_INS5_IJS1B_SG_EEENS5_IJSG_SC_EEEEEEENS4_39AutoVectorizingCopyWithAssumedAlignmentILi128EEENS4_14SM90_TMA_STOREES27_S29_S29_EEEvvEEEEvNT_6ParamsE,@"STO_CUDA_ENTRY STV_DEFAULT"
_ZN7cutlass13device_kernelINS_4gemm6kernel13GemmUniversalIN4cute5tupleIJiiiiEEENS1_10collective13CollectiveMmaINS1_35MainloopSm100TmaUmmaWarpSpecializedILi26ELi2ELi4ENS5_IJNS4_1CILi2EEENSA_ILi1EEESC_EEEEENS5_IJNSA_ILi256EEENSA_ILi16EEENSA_ILi64EEEEEENS_12float_e4m3_tENS5_IJlSC_lEEESJ_SK_NS4_8TiledMMAINS4_8MMA_AtomIJNS4_10MMA_TraitsINS4_25SM100_MMA_F8F6F4_2x1SM_SSEJSJ_SJ_fSF_SG_NS4_17integral_constantINS4_4UMMA5MajorELSR_0EEESS_NSP_INSQ_7ScaleInELST_0EEESU_EEEEEENS4_6LayoutINS5_IJSC_SC_SC_EEENS5_IJNSA_ILi0EEESZ_SZ_EEEEENS5_IJNS4_10UnderscoreES12_S12_EEEEENS4_18SM100_TMA_2SM_LOADENS4_14ComposedLayoutINS4_7SwizzleILi2ELi4ELi3EEENS4_18smem_ptr_flag_bitsILi8EEENSX_INS5_IJNSA_ILi8EEESH_EEENS5_IJSH_SC_EEEEEEEvNS4_8identityES15_S1F_vS1G_EENS_8epilogue10collective18CollectiveEpilogueINS1I_23Sm100TmaWarpSpecializedILi1ELi1ELi16ELb0ELb0EEEJNS5_IJNSA_ILi128EEESG_SH_EEENS5_IJNSX_IS1N_SC_EENSX_ISG_SC_EEEEESJ_SK_SJ_SK_NS1I_6fusion15FusionCallbacksIS1M_NS1S_17LinearCombinationISJ_fSJ_fLNS_15FloatRoundStyleE2EEES1O_S1R_JEEENS4_5SM1004TMEM4LOAD26SM100_TMEM_LOAD_32dp32b16xENS4_13SM90_TMA_LOADENS16_INS17_ILi0ELi4ELi3EEES1A_NSX_INS5_IJS1B_SG_EEENS5_IJSG_SC_EEEEEEENS4_39AutoVectorizingCopyWithAssumedAlignmentILi128EEENS4_14SM90_TMA_STOREES27_S29_S29_EEEvvEEEEvNT_6ParamsE:
[----:B------:R-:W1:Y:S01]  /*0000*/  LDC R1, c[0x0][0x37c] ;  /* 0x0000df00ff017b82 */ /* 0x000e620000000800 */
[----:B------:R-:W2:Y:S01]  /*0010*/  S2R R65, SR_TID.X ;  /* 0x0000000000417919 */ /* 0x000ea20000002100 */
[----:B------:R-:W3:Y:S06]  /*0020*/  LDCU.64 UR6, c[0x0][0x890] ;  /* 0x00011200ff0677ac */ /* 0x000eec0008000a00 */
[----:B------:R-:W4:Y:S01]  /*0030*/  S2UR UR42, SR_CgaCtaId ;  /* 0x00000000002a79c3 */ /* 0x000f220000008800 */
[----:B------:R-:W-:Y:S02]  /*0040*/  PRMT R55, RZ, 0x7610, R55 ;  /* 0x00007610ff377816 */ /* 0x000fe40000000037 */
[----:B------:R-:W-:Y:S01]  /*0050*/  ELECT P1, URZ, PT ;  /* 0x0000000000ff782f */ /* 0x000fe20003820000 */
[----:B------:R-:W1:Y:S01]  /*0060*/  LDCU.64 UR44, c[0x0][0x358] ;  /* 0x00006b00ff2c77ac */ /* 0x000e620008000a00 */
[----:B---3--:R-:W-:-:S04]  /*0070*/  UISETP.NE.U32.AND UP0, UPT, UR6, URZ, UPT ;  /* 0x000000ff0600728c */ /* 0x008fc8000bf05070 */
[----:B------:R-:W-:Y:S02]  /*0080*/  UISETP.NE.AND.EX UP0, UPT, UR7, URZ, UPT, UP0 ;  /* 0x000000ff0700728c */ /* 0x000fe4000bf05300 */
[----:B----4-:R-:W-:Y:S02]  /*0090*/  ULOP3.LUT UR5, UR42, 0x1, URZ, 0xc0, !UPT ;  /* 0x000000012a057892 */ /* 0x010fe4000f8ec0ff */
[----:B------:R-:W-:Y:S01]  /*00a0*/  ULOP3.LUT UR4, UR42, 0x1, URZ, 0x3c, !UPT ;  /* 0x000000012a047892 */ /* 0x000fe2000f8e3cff */
[----:B--2---:R-:W-:-:S05]  /*00b0*/  SHF.R.U32.HI R59, RZ, 0x5, R65 ;  /* 0x00000005ff3b7819 */ /* 0x004fca0000011641 */
[----:B------:R-:W2:Y:S02]  /*00c0*/  SHFL.IDX PT, R0, R59, RZ, 0x1f ;  /* 0x00001fff3b007589 */ /* 0x000ea400000e0000 */
[----:B--2---:R-:W-:Y:S01]  /*00d0*/  R2UR UR10, R0 ;  /* 0x00000000000a72ca */ /* 0x004fe200000e0000 */
[----:B-1----:R-:W-:-:S14]  /*00e0*/  BRA.U UP0, `(.L_x_0) ;  /* 0x00000001002c7547 */ /* 0x002fdc000b800000 */
[----:B------:R-:W1:Y:S02]  /*00f0*/  LDCU.64 UR8, c[0x0][0x888] ;  /* 0x00011100ff0877ac */ /* 0x000e640008000a00 */
[----:B-1----:R-:W-:-:S04]  /*0100*/  UISETP.NE.U32.AND UP0, UPT, UR8, URZ, UPT ;  /* 0x000000ff0800728c */ /* 0x002fc8000bf05070 */
[----:B------:R-:W-:-:S09]  /*0110*/  UISETP.NE.AND.EX UP0, UPT, UR9, URZ, UPT, UP0 ;  /* 0x000000ff0900728c */ /* 0x000fd2000bf05300 */
[----:B------:R-:W-:Y:S05]  /*0120*/  BRA.U !UP0, `(.L_x_1) ;  /* 0x0000000108147547 */ /* 0x000fea000b800000 */
[----:B------:R-:W1:Y:S02]  /*0130*/  LDC.64 R2, c[0x0][0x888] ;  /* 0x00022200ff027b82 */ /* 0x000e640000000a00 */
[----:B-1----:R-:W2:Y:S01]  /*0140*/  LDG.E R0, desc[UR44][R2.64] ;  /* 0x0000002c02007981 */ /* 0x002ea2000c1e1900 */
[----:B------:R-:W-:Y:S01]  /*0150*/  HFMA2 R55, -RZ, RZ, 0, 5.9604644775390625e-08 ;  /* 0x00000001ff377431 */ /* 0x000fe200000001ff */
[----:B--2---:R-:W-:Y:S01]  /*0160*/  R2UR UR37, R0 ;  /* 0x00000000002572ca */ /* 0x004fe200000e0000 */
[----:B------:R-:W-:Y:S05]  /*0170*/  BRA `(.L_x_0) ;  /* 0x0000000000087947 */ /* 0x000fea0003800000 */
.L_x_1:
[----:B------:R-:W-:Y:S01]  /*0180*/  HFMA2 R55, -RZ, RZ, 0, 5.9604644775390625e-08 ;  /* 0x00000001ff377431 */ /* 0x000fe200000001ff */
[----:B------:R-:W1:Y:S02]  /*0190*/  LDCU UR37, c[0x0][0x880] ;  /* 0x00011000ff2577ac */ /* 0x000e640008000800 */
.L_x_0:
[----:B------:R-:W2:Y:S02]  /*01a0*/  LDCU.64 UR8, c[0x0][0x8b0] ;  /* 0x00011600ff0877ac */ /* 0x000ea40008000a00 */
[----:B--2---:R-:W-:-:S04]  /*01b0*/  UISETP.NE.U32.AND UP0, UPT, UR8, URZ, UPT ;  /* 0x000000ff0800728c */ /* 0x004fc8000bf05070 */
[----:B------:R-:W-:-:S09]  /*01c0*/  UISETP.NE.AND.EX UP0, UPT, UR9, URZ, UPT, UP0 ;  /* 0x000000ff0900728c */ /* 0x000fd2000bf05300 */
[----:B------:R-:W-:Y:S05]  /*01d0*/  BRA.U UP0, `(.L_x_2) ;  /* 0x0000000100207547 */ /* 0x000fea000b800000 */
[----:B------:R-:W2:Y:S02]  /*01e0*/  LDCU.64 UR8, c[0x0][0x8a8] ;  /* 0x00011500ff0877ac */ /* 0x000ea40008000a00 */
[----:B--2---:R-:W-:-:S04]  /*01f0*/  UISETP.NE.U32.AND UP0, UPT, UR8, URZ, UPT ;  /* 0x000000ff0800728c */ /* 0x004fc8000bf05070 */
[----:B------:R-:W-:-:S09]  /*0200*/  UISETP.NE.AND.EX UP0, UPT, UR9, URZ, UPT, UP0 ;  /* 0x000000ff0900728c */ /* 0x000fd2000bf05300 */
[----:B------:R-:W-:Y:S05]  /*0210*/  BRA.U !UP0, `(.L_x_3) ;  /* 0x00000001080c7547 */ /* 0x000fea000b800000 */
[----:B------:R-:W2:Y:S02]  /*0220*/  LDC.64 R2, c[0x0][0x8a8] ;  /* 0x00022a00ff027b82 */ /* 0x000ea40000000a00 */
[----:B--2---:R2:W5:Y:S01]  /*0230*/  LDG.E R33, desc[UR44][R2.64] ;  /* 0x0000002c02217981 */ /* 0x004562000c1e1900 */
[----:B------:R-:W-:Y:S05]  /*0240*/  BRA `(.L_x_2) ;  /* 0x0000000000047947 */ /* 0x000fea0003800000 */
.L_x_3:
[----:B------:R-:W3:Y:S02]  /*0250*/  LDC R33, c[0x0][0x8a0] ;  /* 0x00022800ff217b82 */ /* 0x000ee40000000800 */
.L_x_2:
[----:B------:R-:W-:Y:S01]  /*0260*/  IMAD.U32 R0, RZ, RZ, UR10 ;  /* 0x0000000aff007e24 */ /* 0x000fe2000f8e00ff */
[----:B------:R-:W-:Y:S04]  /*0270*/  BSSY.RECONVERGENT B0, `(.L_x_4) ;  /* 0x000000c000007945 */ /* 0x000fe80003800200 */
[C---:B------:R-:W-:Y:S02]  /*0280*/  ISETP.NE.OR P2, PT, R0.reuse, 0x1, !P1 ;  /* 0x000000010000780c */ /* 0x040fe40004f45670 */
[----:B------:R-:W-:-:S11]  /*0290*/  ISETP.NE.OR P0, PT, R0, 0x3, !P1 ;  /* 0x000000030000780c */ /* 0x000fd60004f05670 */
[----:B------:R-:W-:Y:S05]  /*02a0*/  @P2 BRA `(.L_x_5) ;  /* 0x0000000000202947 */ /* 0x000fea0003800000 */
[----:B------:R-:W4:Y:S02]  /*02b0*/  LDCU.64 UR8, c[0x0][0x348] ;  /* 0x00006900ff0877ac */ /* 0x000f240008000a00 */
[----:B----4-:R-:W-:Y:S02]  /*02c0*/  UIADD3 UR12, UP1, UPT, UR8, 0x80, URZ ;  /* 0x00000080080c7890 */ /* 0x010fe4000ff3e0ff */
[----:B------:R-:W-:Y:S02]  /*02d0*/  UIADD3 UR8, UP0, UPT, UR8, 0x180, URZ ;  /* 0x0000018008087890 */ /* 0x000fe4000ff1e0ff */
[----:B------:R-:W-:Y:S02]  /*02e0*/  UIADD3.X UR13, UPT, UPT, URZ, UR9, URZ, UP1, !UPT ;  /* 0x00000009ff0d7290 */ /* 0x000fe40008ffe4ff */
[----:B------:R-:W-:-:S07]  /*02f0*/  UIADD3.X UR9, UPT, UPT, URZ, UR9, URZ, UP0, !UPT ;  /* 0x00000009ff097290 */ /* 0x000fce00087fe4ff */
[----:B------:R4:W-:Y:S02]  /*0300*/  UTMACCTL.PF [UR12] ;  /* 0x000000000c0079b9 */ /* 0x0009e40008040000 */
[----:B------:R4:W-:Y:S02]  /*0310*/  UTMACCTL.PF [UR8] ;  /* 0x00000000080079b9 */ /* 0x0009e40008040000 */
[----:B----4-:R-:W-:Y:S01]  /*0320*/  NOP ;  /* 0x0000000000007918 */ /* 0x010fe20000000000 */
.L_x_5:
[----:B-1----:R-:W-:Y:S05]  /*0330*/  BSYNC.RECONVERGENT B0 ;  /* 0x0000000000007941 */ /* 0x002fea0003800200 */
.L_x_4:
[----:B------:R-:W-:Y:S04]  /*0340*/  BSSY.RECONVERGENT B0, `(.L_x_6) ;  /* 0x000000a000007945 */ /* 0x000fe80003800200 */
[----:B------:R-:W-:Y:S05]  /*0350*/  @P0 BRA `(.L_x_7) ;  /* 0x0000000000200947 */ /* 0x000fea0003800000 */
[----:B------:R-:W1:Y:S02]  /*0360*/  LDCU.64 UR8, c[0x0][0x348] ;  /* 0x00006900ff0877ac */ /* 0x000e640008000a00 */
[----:B-1----:R-:W-:Y:S02]  /*0370*/  UIADD3 UR12, UP1, UPT, UR8, 0x580, URZ ;  /* 0x00000580080c7890 */ /* 0x002fe4000ff3e0ff */
[----:B------:R-:W-:Y:S02]  /*0380*/  UIADD3 UR8, UP0, UPT, UR8, 0x680, URZ ;  /* 0x0000068008087890 */ /* 0x000fe4000ff1e0ff */
[----:B------:R-:W-:Y:S02]  /*0390*/  UIADD3.X UR13, UPT, UPT, URZ, UR9, URZ, UP1, !UPT ;  /* 0x00000009ff0d7290 */ /* 0x000fe40008ffe4ff */
[----:B------:R-:W-:-:S07]  /*03a0*/  UIADD3.X UR9, UPT, UPT, URZ, UR9, URZ, UP0, !UPT ;  /* 0x00000009ff097290 */ /* 0x000fce00087fe4ff */
[----:B------:R1:W-:Y:S02]  /*03b0*/  UTMACCTL.PF [UR12] ;  /* 0x000000000c0079b9 */ /* 0x0003e40008040000 */
[----:B------:R1:W-:Y:S02]  /*03c0*/  UTMACCTL.PF [UR8] ;  /* 0x00000000080079b9 */ /* 0x0003e40008040000 */
[----:B-1----:R-:W-:Y:S01]  /*03d0*/  NOP ;  /* 0x0000000000007918 */ /* 0x002fe20000000000 */
.L_x_7:
[----:B------:R-:W-:Y:S05]  /*03e0*/  BSYNC.RECONVERGENT B0 ;  /* 0x0000000000007941 */ /* 0x000fea0003800200 */
.L_x_6:
[----:B------:R-:W1:Y:S01]  /*03f0*/  LDCU.64 UR8, c[0x0][0x888] ;  /* 0x00011100ff0877ac */ /* 0x000e620008000a00 */
[----:B------:R-:W-:Y:S02]  /*0400*/  UISETP.EQ.U32.AND UP1, UPT, UR6, URZ, UPT ;  /* 0x000000ff0600728c */ /* 0x000fe4000bf22070 */
[----:B------:R-:W-:Y:S02]  /*0410*/  UPLOP3.LUT UP5, UPT, UPT, UPT, UPT, 0x80, 0x8 ;  /* 0x000000000008789c */ /* 0x000fe40003faf070 */
[----:B-1----:R-:W-:-:S04]  /*0420*/  UISETP.NE.U32.AND UP0, UPT, UR8, URZ, UPT ;  /* 0x000000ff0800728c */ /* 0x002fc8000bf05070 */
[----:B------:R-:W-:-:S04]  /*0430*/  UISETP.NE.AND.EX UP0, UPT, UR9, URZ, UPT, UP0 ;  /* 0x000000ff0900728c */ /* 0x000fc8000bf05300 */
[----:B------:R-:W-:-:S04]  /*0440*/  UISETP.EQ.OR.EX UP2, UPT, UR7, URZ, !UP0, UP1 ;  /* 0x000000ff0700728c */ /* 0x000fc8000c742710 */
[----:B------:R-:W-:-:S05]  /*0450*/  UP2UR UR46, UPR, URZ, 0x4 ;  /* 0x00000004ff2e7883 */ /* 0x000fca0008000000 */
[----:B------:R-:W-:Y:S07]  /*0460*/  BRA.U !UP2, `(.L_x_8) ;  /* 0x000000010a207547 */ /* 0x000fee000b800000 */
[----:B------:R-:W-:Y:S01]  /*0470*/  UISETP.NE.U32.AND UP2, UPT, UR6, URZ, UPT ;  /* 0x000000ff0600728c */ /* 0x000fe2000bf45070 */
[----:B------:R-:W-:Y:S01]  /*0480*/  FSETP.NEU.AND P0, PT, RZ, UR37, PT ;  /* 0x00000025ff007c0b */ /* 0x000fe2000bf0d000 */
[----:B------:R-:W-:Y:S02]  /*0490*/  USEL UR6, URZ, 0xffffffff, UP0 ;  /* 0xffffffffff067887 */ /* 0x000fe40008000000 */
[----:B------:R-:W-:-:S10]  /*04a0*/  UISETP.NE.AND.EX UP2, UPT, UR7, URZ, UPT, UP2 ;  /* 0x000000ff0700728c */ /* 0x000fd4000bf45320 */
[----:B------:R-:W-:Y:S01]  /*04b0*/  VOTEU.ANY UP1, P0 ;  /* 0x0000000000ff7886 */ /* 0x000fe20000020100 */
[----:B------:R-:W-:-:S04]  /*04c0*/  @!UP2 USEL UR6, URZ, 0xffffffff, UP1 ;  /* 0xffffffffff06a887 */ /* 0x000fc80008800000 */
[----:B------:R-:W-:-:S04]  /*04d0*/  ULOP3.LUT UR6, UR6, 0x1, URZ, 0xc0, !UPT ;  /* 0x0000000106067892 */ /* 0x000fc8000f8ec0ff */
[----:B------:R-:W-:-:S11]  /*04e0*/  UISETP.NE.U32.AND UP5, UPT, UR6, 0x1, UPT ;  /* 0x000000010600788c */ /* 0x000fd6000bfa5070 */
.L_x_8:
[----:B------:R-:W1:Y:S01]  /*04f0*/  SHFL.IDX PT, R0, R59, RZ, 0x1f ;  /* 0x00001fff3b007589 */ /* 0x000e6200000e0000 */
[----:B------:R-:W-:-:S04]  /*0500*/  UISETP.NE.AND UP1, UPT, UR10, 0x2, UPT ;  /* 0x000000020a00788c */ /* 0x000fc8000bf25270 */
[----:B------:R-:W-:Y:S02]  /*0510*/  UISETP.EQ.AND UP2, UPT, UR5, URZ, !UP1 ;  /* 0x000000ff0500728c */ /* 0x000fe4000cf42270 */
[----:B------:R-:W-:-:S04]  /*0520*/  USEL UR7, URZ, 0x1, UP1 ;  /* 0x00000001ff077887 */ /* 0x000fc80008800000 */
[----:B------:R-:W-:Y:S02]  /*0530*/  PLOP3.LUT P5, PT, P1, PT, UP2, 0x80, 0x8 ;  /* 0x000000000008781c */ /* 0x000fe40000faf028 */
[----:B-1----:R-:W-:-:S13]  /*0540*/  ISETP.NE.AND P0, PT, R0, RZ, PT ;  /* 0x000000ff0000720c */ /* 0x002fda0003f05270 */
[----:B------:R-:W-:Y:S05]  /*0550*/  @P0 BRA `(.L_x_9) ;  /* 0x0000000400000947 */ /* 0x000fea0003800000 */
[----:B------:R-:W-:Y:S01]  /*0560*/  ELECT P0, URZ, PT ;  /* 0x0000000000ff782f */ /* 0x000fe20003800000 */
[----:B------:R-:W-:-:S12]  /*0570*/  BSSY.RECONVERGENT B0, `(.L_x_9) ;  /* 0x000003e000007945 */ /* 0x000fd80003800200 */
[----:B------:R-:W-:Y:S05]  /*0580*/  @!P0 BRA `(.L_x_10) ;  /* 0x0000000000f08947 */ /* 0x000fea0003800000 */
[----:B------:R-:W-:Y:S01]  /*0590*/  UMOV UR8, 0x400 ;  /* 0x0000040000087882 */ /* 0x000fe20000000000 */
[----:B------:R-:W-:Y:S01]  /*05a0*/  UMOV UR6, 0x1 ;  /* 0x0000000100067882 */ /* 0x000fe20000000000 */
[----:B------:R-:W-:Y:S02]  /*05b0*/  ULEA UR8, UR42, UR8, 0x18 ;  /* 0x000000082a087291 */ /* 0x000fe4000f8ec0ff */
[----:B------:R-:W-:-:S04]  /*05c0*/  UIADD3 UR12, UPT, UPT, -UR6, 0x100000, URZ ;  /* 0x00100000060c7890 */ /* 0x000fc8000fffe1ff */
[----:B------:R-:W-:Y:S02]  /*05d0*/  USHF.L.U32 UR13, UR12, 0xb, URZ ;  /* 0x0000000b0c0d7899 */ /* 0x000fe400080006ff */
[----:B------:R-:W-:Y:S01]  /*05e0*/  USHF.L.U32 UR12, UR12, 0x1, URZ ;  /* 0x000000010c0c7899 */ /* 0x000fe200080006ff */
[----:B------:R-:W1:Y:S11]  /*05f0*/  FENCE.VIEW.ASYNC.S ;  /* 0x00000000000073c6 */ /* 0x000e760000000000 */
[----:B-1----:R1:W4:Y:S01]  /*0600*/  SYNCS.EXCH.64 URZ, [UR8], UR12 ;  /* 0x0000000c08ff75b2 */ /* 0x0023220008000100 */
[----:B------:R1:W1:Y:S01]  /*0610*/  SYNCS.EXCH.64 URZ, [UR8+0xd0], UR12 ;  /* 0x0000d00c08ff75b2 */ /* 0x0002620008000100 */
        /* <DEDUP_REMOVED lines=50> */
[----:B----4-:R-:W-:Y:S01]  /*0940*/  NOP ;  /* 0x0000000000007918 */ /* 0x010fe20000000000 */
.L_x_10:
[----:B-1----:R-:W-:Y:S05]  /*0950*/  BSYNC.RECONVERGENT B0 ;  /* 0x0000000000007941 */ /* 0x002fea0003800200 */
.L_x_9:
[----:B------:R-:W1:Y:S01]  /*0960*/  SHFL.IDX PT, R0, R59, RZ, 0x1f ;  /* 0x00001fff3b007589 */ /* 0x000e6200000e0000 */
[----:B------:R-:W-:Y:S01]  /*0970*/  NOP ;  /* 0x0000000000007918 */ /* 0x000fe20000000000 */
[----:B-1----:R-:W-:-:S13]  /*0980*/  ISETP.NE.AND P0, PT, R0, 0x1, PT ;  /* 0x000000010000780c */ /* 0x002fda0003f05270 */
[----:B------:R-:W-:Y:S05]  /*0990*/  @P0 BRA `(.L_x_11) ;  /* 0x00000000003c0947 */ /* 0x000fea0003800000 */
[----:B------:R-:W-:Y:S01]  /*09a0*/  UMOV UR9, 0x400 ;  /* 0x0000040000097882 */ /* 0x000fe20000000000 */
[----:B------:R-:W-:Y:S01]  /*09b0*/  UMOV UR8, 0x20 ;  /* 0x0000002000087882 */ /* 0x000fe20000000000 */
[----:B------:R-:W-:Y:S01]  /*09c0*/  UMOV UR6, 0x80 ;  /* 0x0000008000067882 */ /* 0x000fe20000000000 */
[----:B------:R-:W-:Y:S02]  /*09d0*/  ULEA UR9, UR42, UR9, 0x18 ;  /* 0x000000092a097291 */ /* 0x000fe4000f8ec0ff */
[----:B------:R-:W-:-:S04]  /*09e0*/  UIADD3 UR12, UPT, UPT, -UR8, 0x100000, URZ ;  /* 0x00100000080c7890 */ /* 0x000fc8000fffe1ff */
[----:B------:R-:W-:Y:S02]  /*09f0*/  USHF.L.U32 UR13, UR12, 0xb, URZ ;  /* 0x0000000b0c0d7899 */ /* 0x000fe400080006ff */
[----:B------:R-:W-:Y:S02]  /*0a00*/  USHF.L.U32 UR12, UR12, 0x1, URZ ;  /* 0x000000010c0c7899 */ /* 0x000fe400080006ff */
[----:B------:R-:W-:-:S04]  /*0a10*/  UIADD3 UR14, UPT, UPT, -UR6, 0x100000, URZ ;  /* 0x00100000060e7890 */ /* 0x000fc8000fffe1ff */
[----:B------:R-:W-:Y:S02]  /*0a20*/  USHF.L.U32 UR15, UR14, 0xb, URZ ;  /* 0x0000000b0e0f7899 */ /* 0x000fe400080006ff */
[----:B------:R-:W-:Y:S01]  /*0a30*/  USHF.L.U32 UR14, UR14, 0x1, URZ ;  /* 0x000000010e0e7899 */ /* 0x000fe200080006ff */
[----:B------:R-:W-:Y:S01]  /*0a40*/  ELECT P0, URZ, PT ;  /* 0x0000000000ff782f */ /* 0x000fe20003800000 */
[----:B------:R-:W1:Y:S02]  /*0a50*/  FENCE.VIEW.ASYNC.S ;  /* 0x00000000000073c6 */ /* 0x000e640000000000 */
[----:B-1----:R1:W4:Y:S08]  /*0a60*/  SYNCS.EXCH.64 URZ, [UR9+0x1a0], UR12 ;  /* 0x0001a00c09ff75b2 */ /* 0x0023300008000100 */
[----:B------:R1:W1:Y:S01]  /*0a70*/  SYNCS.EXCH.64 URZ, [UR9+0x1a8], UR14 ;  /* 0x0001a80e09ff75b2 */ /* 0x0002620008000100 */
[----:B------:R-:W-:Y:S01]  /*0a80*/  NOP ;  /* 0x0000000000007918 */ /* 0x000fe20000000000 */
.L_x_11:
[----:B------:R-:W2:Y:S01]  /*0a90*/  SHFL.IDX PT, R0, R59, RZ, 0x1f ;  /* 0x00001fff3b007589 */ /* 0x000ea200000e0000 */
[----:B------:R-:W-:Y:S01]  /*0aa0*/  NOP ;  /* 0x0000000000007918 */ /* 0x000fe20000000000 */
[----:B--2---:R-:W-:-:S13]  /*0ab0*/  ISETP.NE.AND P0, PT, R0, 0x3, PT ;  /* 0x000000030000780c */ /* 0x004fda0003f05270 */
[----:B------:R-:W-:Y:S05]  /*0ac0*/  @P0 BRA `(.L_x_12) ;  /* 0x00000000002c0947 */ /* 0x000fea0003800000 */
[----:B------:R-:W-:Y:S01]  /*0ad0*/  UMOV UR8, 0x400 ;  /* 0x0000040000087882 */ /* 0x000fe20000000000 */
[----:B------:R-:W-:Y:S01]  /*0ae0*/  UMOV UR6, 0x20 ;  /* 0x0000002000067882 */ /* 0x000fe20000000000 */
[----:B------:R-:W-:Y:S02]  /*0af0*/  ULEA UR8, UR42, UR8, 0x18 ;  /* 0x000000082a087291 */ /* 0x000fe4000f8ec0ff */
[----:B-1----:R-:W-:-:S04]  /*0b00*/  UIADD3 UR12, UPT, UPT, -UR6, 0x100000, URZ ;  /* 0x00100000060c7890 */ /* 0x002fc8000fffe1ff */
[----:B------:R-:W-:Y:S02]  /*0b10*/  USHF.L.U32 UR13, UR12, 0xb, URZ ;  /* 0x0000000b0c0d7899 */ /* 0x000fe400080006ff */
[----:B------:R-:W-:Y:S01]  /*0b20*/  USHF.L.U32 UR12, UR12, 0x1, URZ ;  /* 0x000000010c0c7899 */ /* 0x000fe200080006ff */
[----:B------:R-:W-:Y:S01]  /*0b30*/  ELECT P0, URZ, PT ;  /* 0x0000000000ff782f */ /* 0x000fe20003800000 */
[----:B------:R-:W1:Y:S10]  /*0b40*/  FENCE.VIEW.ASYNC.S ;  /* 0x00000000000073c6 */ /* 0x000e740000000000 */
[----:B-1----:R2:W1:Y:S01]  /*0b50*/  SYNCS.EXCH.64 URZ, [UR8+0x1b0], UR12 ;  /* 0x0001b00c08ff75b2 */ /* 0x0024620008000100 */
[----:B------:R2:W1:Y:S02]  /*0b60*/  SYNCS.EXCH.64 URZ, [UR8+0x1b8], UR12 ;  /* 0x0001b80c08ff75b2 */ /* 0x0004640008000100 */
[----:B--2---:R-:W-:Y:S01]  /*0b70*/  NOP ;  /* 0x0000000000007918 */ /* 0x004fe20000000000 */
.L_x_12:
[----:B------:R-:W2:Y:S01]  /*0b80*/  SHFL.IDX PT, R0, R59, RZ, 0x1f ;  /* 0x00001fff3b007589 */ /* 0x000ea200000e0000 */
[----:B------:R-:W-:Y:S01]  /*0b90*/  NOP ;  /* 0x0000000000007918 */ /* 0x000fe20000000000 */
[----:B--2---:R-:W-:-:S13]  /*0ba0*/  ISETP.NE.AND P0, PT, R0, 0x4, PT ;  /* 0x000000040000780c */ /* 0x004fda0003f05270 */
[----:B------:R-:W-:Y:S05]  /*0bb0*/  @P0 BRA `(.L_x_13) ;  /* 0x0000000000480947 */ /* 0x000fea0003800000 */
[----:B-1----:R-:W-:Y:S01]  /*0bc0*/  UMOV UR9, 0x1e0 ;  /* 0x000001e000097882 */ /* 0x002fe20000000000 */
[----:B------:R-:W-:Y:S01]  /*0bd0*/  UMOV UR8, 0x400 ;  /* 0x0000040000087882 */ /* 0x000fe20000000000 */
[----:B------:R-:W-:Y:S01]  /*0be0*/  USEL UR9, UR9, 0x1a0, UP5 ;  /* 0x000001a009097887 */ /* 0x000fe2000a800000 */
        /* <DEDUP_REMOVED lines=10> */
[----:B-1----:R2:W1:Y:S08]  /*0c90*/  SYNCS.EXCH.64 URZ, [UR8+0x1c0], UR12 ;  /* 0x0001c00c08ff75b2 */ /* 0x0024700008000100 */
[----:B------:R2:W1:Y:S01]  /*0ca0*/  SYNCS.EXCH.64 URZ, [UR8+0x1d0], UR14 ;  /* 0x0001d00e08ff75b2 */ /* 0x0004620008000100 */
[----:B------:R2:W1:Y:S01]  /*0cb0*/  SYNCS.EXCH.64 URZ, [UR8+0x1c8], UR12 ;  /* 0x0001c80c08ff75b2 */ /* 0x0004620008000100 */
[----:B------:R2:W1:Y:S02]  /*0cc0*/  SYNCS.EXCH.64 URZ, [UR8+0x1d8], UR14 ;  /* 0x0001d80e08ff75b2 */ /* 0x0004640008000100 */
[----:B--2---:R-:W-:Y:S01]  /*0cd0*/  NOP ;  /* 0x0000000000007918 */ /* 0x004fe20000000000 */
.L_x_13:
[----:B------:R-:W2:Y:S01]  /*0ce0*/  SHFL.IDX PT, R0, R59, RZ, 0x1f ;  /* 0x00001fff3b007589 */ /* 0x000ea200000e0000 */
[----:B------:R-:W-:Y:S01]  /*0cf0*/  NOP ;  /* 0x0000000000007918 */ /* 0x000fe20000000000 */
[----:B--2---:R-:W-:-:S13]  /*0d00*/  ISETP.NE.AND P0, PT, R0, 0x5, PT ;  /* 0x000000050000780c */ /* 0x004fda0003f05270 */
[----:B------:R-:W-:Y:S05]  /*0d10*/  @P0 BRA `(.L_x_14) ;  /* 0x0000000000540947 */ /* 0x000fea0003800000 */
[----:B-1----:R-:W-:Y:S01]  /*0d20*/  UMOV UR9, 0x400 ;  /* 0x0000040000097882 */ /* 0x002fe20000000000 */
        /* <DEDUP_REMOVED lines=14> */
[----:B------:R2:W1:Y:S01]  /*0e10*/  SYNCS.EXCH.64 URZ, [UR9+0x208], UR14 ;  /* 0x0002080e09ff75b2 */ /* 0x0004620008000100 */
[----:B------:R2:W1:Y:S01]  /*0e20*/  SYNCS.EXCH.64 URZ, [UR9+0x1f0], UR12 ;  /* 0x0001f00c09ff75b2 */ /* 0x0004620008000100 */
[----:B------:R2:W1:Y:S01]  /*0e30*/  SYNCS.EXCH.64 URZ, [UR9+0x210], UR14 ;  /* 0x0002100e09ff75b2 */ /* 0x0004620008000100 */
[----:B------:R2:W1:Y:S01]  /*0e40*/  SYNCS.EXCH.64 URZ, [UR9+0x1f8], UR12 ;  /* 0x0001f80c09ff75b2 */ /* 0x0004620008000100 */
[----:B------:R2:W1:Y:S02]  /*0e50*/  SYNCS.EXCH.64 URZ, [UR9+0x218], UR14 ;  /* 0x0002180e09ff75b2 */ /* 0x0004640008000100 */
[----:B--2---:R-:W-:Y:S01]  /*0e60*/  NOP ;  /* 0x0000000000007918 */ /* 0x004fe20000000000 */
.L_x_14:
[----:B------:R-:W2:Y:S01]  /*0e70*/  SHFL.IDX PT, R0, R59, RZ, 0x1f ;  /* 0x00001fff3b007589 */ /* 0x000ea200000e0000 */
[----:B------:R-:W-:Y:S01]  /*0e80*/  ISETP.NE.OR P1, PT, RZ, UR10, !P1 ;  /* 0x0000000aff007c0c */ /* 0x000fe2000cf25670 */
        /* <DEDUP_REMOVED lines=12> */
[----:B------:R2:W1:Y:S01]  /*0f50*/  SYNCS.EXCH.64 URZ, [UR8+0x230], UR12 ;  /* 0x0002300c08ff75b2 */ /* 0x0004620008000100 */
[----:B------:R2:W1:Y:S01]  /*0f60*/  SYNCS.EXCH.64 URZ, [UR8+0x228], UR12 ;  /* 0x0002280c08ff75b2 */ /* 0x0004620008000100 */
[----:B------:R2:W1:Y:S02]  /*0f70*/  SYNCS.EXCH.64 URZ, [UR8+0x238], UR12 ;  /* 0x0002380c08ff75b2 */ /* 0x0004640008000100 */
[----:B--2---:R-:W-:Y:S01]  /*0f80*/  NOP ;  /* 0x0000000000007918 */ /* 0x004fe20000000000 */
.L_x_15:
[----:B------:R-:W-:Y:S01]  /*0f90*/  VOTEU.ALL UP1, P1 ;  /* 0x0000000000ff7886 */ /* 0x000fe20000820000 */
[----:B------:R-:W2:Y:S01]  /*0fa0*/  LDCU UR8, c[0x0][0x36c] ;  /* 0x00006d80ff0877ac */ /* 0x000ea20008000800 */
[----:B------:R-:W-:Y:S01]  /*0fb0*/  NOP ;  /* 0x0000000000007918 */ /* 0x000fe20000000000 */
[----:B------:R-:W-:Y:S01]  /*0fc0*/  LOP3.LUT R2, R65, 0x1f, RZ, 0xc0, !PT ;  /* 0x0000001f41027812 */ /* 0x000fe200078ec0ff */
[----:B-1----:R-:W-:Y:S01]  /*0fd0*/  UMOV UR12, 0x20 ;  /* 0x00000020000c7882 */ /* 0x002fe20000000000 */
[----:B------:R-:W-:Y:S01]  /*0fe0*/  @!UP1 UMOV UR6, 0x400 ;  /* 0x0000040000069882 */ /* 0x000fe20000000000 */
[----:B------:R-:W-:-:S04]  /*0ff0*/  @!UP1 UIADD3 UR12, UPT, UPT, -UR12, 0x100000, URZ ;  /* 0x001000000c0c9890 */ /* 0x000fc8000fffe1ff */
[----:B------:R-:W-:Y:S02]  /*1000*/  @!UP1 USHF.L.U32 UR13, UR12, 0xb, URZ ;  /* 0x0000000b0c0d9899 */ /* 0x000fe400080006ff */
[----:B------:R-:W-:Y:S02]  /*1010*/  @!UP1 USHF.L.U32 UR12, UR12, 0x1, URZ ;  /* 0x000000010c0c9899 */ /* 0x000fe400080006ff */
[----:B------:R-:W-:Y:S01]  /*1020*/  @!UP1 ULEA UR6, UR42, UR6, 0x18 ;  /* 0x000000062a069291 */ /* 0x000fe2000f8ec0ff */
[----:B------:R-:W-:Y:S01]  /*1030*/  VOTEU.ALL UP1, P1 ;  /* 0x0000000000ff7886 */ /* 0x000fe20000820000 */
[----:B------:R-:W-:Y:S01]  /*1040*/  UISETP.NE.AND UP4, UPT, UR10, URZ, UPT ;  /* 0x000000ff0a00728c */ /* 0x000fe2000bf85270 */
[----:B------:R-:W1:Y:S09]  /*1050*/  FENCE.VIEW.ASYNC.S ;  /* 0x00000000000073c6 */ /* 0x000e720000000000 */
[----:B-1----:R1:W1:Y:S01]  /*1060*/  @!UP1 SYNCS.EXCH.64 URZ, [UR6+0x240], UR12 ;  /* 0x0002400c06ff95b2 */ /* 0x0022620008000100 */
[----:B--2---:R-:W-:-:S09]  /*1070*/  UISETP.EQ.U32.AND UP1, UPT, UR8, 0x1, UPT ;  /* 0x000000010800788c */ /* 0x004fd2000bf22070 */
[----:B------:R-:W-:Y:S05]  /*1080*/  BRA.U !UP1, `(.L_x_16) ;  /* 0x0000000109087547 */ /* 0x000fea000b800000 */
[----:B-1--4-:R-:W-:Y:S01]  /*1090*/  UCGABAR_ARV ;  /* 0x00000000000079c7 */ /* 0x012fe20008000000 */
[----:B------:R-:W-:Y:S05]  /*10a0*/  BRA `(.L_x_17) ;  /* 0x0000000000047947 */ /* 0x000fea0003800000 */
.L_x_16:
[----:B-1--4-:R-:W-:Y:S01]  /*10b0*/  NOP ;  /* 0x0000000000007918 */ /* 0x012fe20000000000 */
.L_x_17:
[----:B------:R-:W1:Y:S01]  /*10c0*/  S2R R54, SR_CTAID.Y ;  /* 0x0000000000367919 */ /* 0x000e620000002600 */
[----:B------:R-:W-:-:S05]  /*10d0*/  CS2R.32 R53, SR_CgaSize ;  /* 0x0000000000357805 */ /* 0x000fca0000008a00 */
[----:B------:R-:W-:-:S05]  /*10e0*/  IMAD R53, R53, -0xa0, RZ ;  /* 0xffffff6035357824 */ /* 0x000fca00078e02ff */
[----:B------:R-:W-:-:S14]  /*10f0*/  R2UR UR6, R53 ;  /* 0x00000000350672ca */ /* 0x000fdc00000e0000 */
[----:B------:R-:W2:Y:S01]  /*1100*/  LDCU UR6, c[0x0][UR6+0x2b4] ;  /* 0x00005680060677ac */ /* 0x000ea20008000800 */
[----:B------:R-:W-:-:S05]  /*1110*/  CS2R.32 R0, SR_CgaSize ;  /* 0x0000000000007805 */ /* 0x000fca0000008a00 */
[----:B------:R-:W-:-:S06]  /*1120*/  IMAD R0, R0, -0xa0, RZ ;  /* 0xffffff6000007824 */ /* 0x000fcc00078e02ff */
[----:B------:R-:W4:Y:S01]  /*1130*/  LDC R0, c[0x0][R0+0x2a4] ;  /* 0x0000a90000007b82 */ /* 0x000f220000000800 */
[----:B------:R-:W-:Y:S01]  /*1140*/  PRMT R10, RZ, 0x7610, R10 ;  /* 0x00007610ff0a7816 */ /* 0x000fe2000000000a */
[----:B------:R-:W3:Y:S01]  /*1150*/  S2R R3, SR_CTAID.X ;  /* 0x0000000000037919 */ /* 0x000ee20000002500 */
[----:B------:R-:W-:-:S05]  /*1160*/  CS2R.32 R53, SR_CgaSize ;  /* 0x0000000000357805 */ /* 0x000fca0000008a00 */
[----:B------:R-:W-:-:S05]  /*1170*/  IMAD R53, R53, -0xa0, RZ ;  /* 0xffffff6035357824 */ /* 0x000fca00078e02ff */
[----:B------:R-:W-:-:S14]  /*1180*/  R2UR UR8, R53 ;  /* 0x00000000350872ca */ /* 0x000fdc00000e0000 */
[----:B------:R-:W4:Y:S01]  /*1190*/  LDCU UR8, c[0x0][UR8+0x2b0] ;  /* 0x00005600080877ac */ /* 0x000f220008000800 */
[----:B------:R-:W-:Y:S01]  /*11a0*/  UISETP.NE.AND UP2, UPT, UR10, 0x2, UPT ;  /* 0x000000020a00788c */ /* 0x000fe2000bf45270 */
[----:B------:R-:W2:Y:S01]  /*11b0*/  LDC R11, c[0x0][0xb24] ;  /* 0x0002c900ff0b7b82 */ /* 0x000ea20000000800 */
[----:B------:R-:W-:-:S05]  /*11c0*/  CS2R.32 R4, SR_CgaSize ;  /* 0x0000000000047805 */ /* 0x000fca0000008a00 */
[----:B------:R-:W-:-:S06]  /*11d0*/  IMAD R4, R4, -0xa0, RZ ;  /* 0xffffff6004047824 */ /* 0x000fcc00078e02ff */
[----:B------:R-:W4:Y:S08]  /*11e0*/  LDC R4, c[0x0][R4+0x2a0] ;  /* 0x0000a80004047b82 */ /* 0x000f300000000800 */
[----:B------:R-:W4:Y:S01]  /*11f0*/  LDC R26, c[0x0][0xb24] ;  /* 0x0002c900ff1a7b82 */ /* 0x000f220000000800 */
[----:B-1----:R-:W-:-:S07]  /*1200*/  I2FP.F32.U32 R45, R54 ;  /* 0x00000036002d7245 */ /* 0x002fce0000201000 */
[----:B------:R-:W1:Y:S01]  /*1210*/  S2UR UR36, SR_CTAID.Z ;  /* 0x00000000002479c3 */ /* 0x000e620000002700 */
[----:B--2---:R-:W-:Y:S01]  /*1220*/  ISETP.GE.AND P0, PT, R11, 0x1, PT ;  /* 0x000000010b00780c */ /* 0x004fe20003f06270 */
[----:B---3--:R-:W-:Y:S01]  /*1230*/  IMAD.MOV.U32 R53, RZ, RZ, R3 ;  /* 0x000000ffff357224 */ /* 0x008fe200078e0003 */
[----:B------:R-:W-:Y:S01]  /*1240*/  I2FP.F32.U32 R52, R3 ;  /* 0x0000000300347245 */ /* 0x000fe20000201000 */
[----:B------:R-:W-:Y:S01]  /*1250*/  FMUL R45, R45, UR6 ;  /* 0x000000062d2d7c20 */ /* 0x000fe20008400000 */
[----:B------:R-:W2:Y:S03]  /*1260*/  LDCU UR6, c[0x0][0xb30] ;  /* 0x00016600ff0677ac */ /* 0x000ea60008000800 */
[----:B----4-:R-:W-:Y:S02]  /*1270*/  FMUL R52, R52, UR8 ;  /* 0x0000000834347c20 */ /* 0x010fe40008400000 */
[----:B------:R-:W3:Y:S08]  /*1280*/  F2I.U32.TRUNC.NTZ R45, R45 ;  /* 0x0000002d002d7305 */ /* 0x000ef0000020f000 */
[----:B------:R-:W4:Y:S01]  /*1290*/  F2I.U32.TRUNC.NTZ R52, R52 ;  /* 0x0000003400347305 */ /* 0x000f22000020f000 */
[----:B--2---:R-:W-:Y:S01]  /*12a0*/  UISETP.NE.AND UP3, UPT, UR6, 0x1, UPT ;  /* 0x000000010600788c */ /* 0x004fe2000bf65270 */
[----:B---3--:R-:W-:-:S05]  /*12b0*/  IADD3 R45, PT, PT, -R45, RZ, RZ ;  /* 0x000000ff2d2d7210 */ /* 0x008fca0007ffe1ff */
[----:B------:R-:W-:Y:S01]  /*12c0*/  IMAD R45, R0, R45, R54 ;  /* 0x0000002d002d7224 */ /* 0x000fe200078e0236 */
[----:B------:R-:W-:Y:S01]  /*12d0*/  PRMT R0, RZ, 0x7610, R0 ;  /* 0x00007610ff007816 */ /* 0x000fe20000000000 */
[----:B----4-:R-:W-:-:S04]  /*12e0*/  IMAD.MOV R52, RZ, RZ, -R52 ;  /* 0x000000ffff347224 */ /* 0x010fc800078e0a34 */
[----:B------:R-:W-:Y:S01]  /*12f0*/  IMAD R52, R4, R52, R3 ;  /* 0x0000003404347224 */ /* 0x000fe200078e0203 */
[----:B-1----:R-:W-:Y:S06]  /*1300*/  BRA.U UP4, `(.L_x_18) ;  /* 0x0000000104247547 */ /* 0x002fec000b800000 */
[----:B------:R-:W-:Y:S01]  /*1310*/  ISETP.NE.AND P1, PT, R45, RZ, PT ;  /* 0x000000ff2d00720c */ /* 0x000fe20003f25270 */
[----:B------:R-:W-:Y:S01]  /*1320*/  IMAD.MOV.U32 R0, RZ, RZ, 0x3 ;  /* 0x00000003ff007424 */ /* 0x000fe200078e00ff */
[C---:B------:R-:W-:Y:S02]  /*1330*/  LOP3.LUT R4, R52.reuse, 0xfffffffe, RZ, 0xc0, !PT ;  /* 0xfffffffe34047812 */ /* 0x040fe400078ec0ff */
[----:B------:R-:W-:Y:S02]  /*1340*/  ISETP.LT.U32.OR P1, PT, R52, 0x2, !P1 ;  /* 0x000000023400780c */ /* 0x000fe40004f21470 */
[----:B------:R-:W-:Y:S02]  /*1350*/  SHF.L.U32 R0, R0, R4, RZ ;  /* 0x0000000400007219 */ /* 0x000fe400000006ff */
[----:B------:R-:W-:Y:S02]  /*1360*/  SEL R6, RZ, 0x1, !P1 ;  /* 0x00000001ff067807 */ /* 0x000fe40004800000 */
[----:B------:R-:W-:-:S05]  /*1370*/  SEL R5, RZ, 0x2, !P1 ;  /* 0x00000002ff057807 */ /* 0x000fca0004800000 */
[----:B------:R-:W-:-:S05]  /*1380*/  IMAD.IADD R5, R6, 0x1, R5 ;  /* 0x0000000106057824 */ /* 0x000fca00078e0205 */
[----:B------:R-:W-:Y:S02]  /*1390*/  PRMT R10, R5, 0x7610, R10 ;  /* 0x00007610050a7816 */ /* 0x000fe4000000000a */
.L_x_18:
[----:B------:R-:W-:Y:S05]  /*13a0*/  @!P0 BRA `(.L_x_19) ;  /* 0x0000000000b88947 */ /* 0x000fea0003800000 */
[----:B------:R-:W1:Y:S01]  /*13b0*/  LDC.64 R6, c[0x0][0xb18] ;  /* 0x0002c600ff067b82 */ /* 0x000e620000000a00 */
[----:B------:R-:W-:-:S07]  /*13c0*/  ISETP.NE.AND P0, PT, R11, 0x1, PT ;  /* 0x000000010b00780c */ /* 0x000fce0003f05270 */
[----:B------:R-:W2:Y:S08]  /*13d0*/  LDC R53, c[0x0][0xb0c] ;  /* 0x0002c300ff357b82 */ /* 0x000eb00000000800 */
[----:B------:R-:W3:Y:S08]  /*13e0*/  LDC R14, c[0x0][0x370] ;  /* 0x0000dc00ff0e7b82 */ /* 0x000ef00000000800 */
[----:B------:R-:W4:Y:S01]  /*13f0*/  LDC R13, c[0x0][0x374] ;  /* 0x0000dd00ff0d7b82 */ /* 0x000f220000000800 */
[----:B-1----:R-:W-:-:S07]  /*1400*/  ISETP.NE.AND P1, PT, R6, 0x1, PT ;  /* 0x000000010600780c */ /* 0x002fce0003f25270 */
[----:B------:R-:W3:Y:S01]  /*1410*/  LDC.64 R8, c[0x0][0xb10] ;  /* 0x0002c400ff087b82 */ /* 0x000ee20000000a00 */
[----:B--2---:R-:W-:-:S07]  /*1420*/  ISETP.NE.AND P2, PT, R53, 0x1, PT ;  /* 0x000000013500780c */ /* 0x004fce0003f45270 */
[----:B------:R-:W1:Y:S08]  /*1430*/  LDC R12, c[0x0][0xb20] ;  /* 0x0002c800ff0c7b82 */ /* 0x000e700000000800 */
[----:B------:R-:W2:Y:S01]  /*1440*/  LDC.64 R4, c[0x0][0xb28] ;  /* 0x0002ca00ff047b82 */ /* 0x000ea20000000a00 */
[----:B----4-:R-:W-:-:S04]  /*1450*/  IMAD.HI.U32 R15, R13, R7, RZ ;  /* 0x000000070d0f7227 */ /* 0x010fc800078e00ff */
[----:B------:R-:W-:-:S04]  /*1460*/  IMAD.HI.U32 R7, R54, R7, RZ ;  /* 0x0000000736077227 */ /* 0x000fc800078e00ff */
[----:B---3--:R-:W-:-:S05]  /*1470*/  IMAD.HI.U32 R16, R14, R8, RZ ;  /* 0x000000080e107227 */ /* 0x008fca00078e00ff */
[-C--:B------:R-:W-:Y:S01]  /*1480*/  @P2 SHF.R.U32.HI R14, RZ, R9.reuse, R16 ;  /* 0x00000009ff0e2219 */ /* 0x080fe20000011610 */
[----:B------:R-:W-:Y:S01]  /*1490*/  IMAD.HI.U32 R16, R3, R8, RZ ;  /* 0x0000000803107227 */ /* 0x000fe200078e00ff */
[-C--:B-1----:R-:W-:Y:S02]  /*14a0*/  @P1 SHF.R.U32.HI R13, RZ, R12.reuse, R15 ;  /* 0x0000000cff0d1219 */ /* 0x082fe4000001160f */
[----:B------:R-:W-:Y:S02]  /*14b0*/  SHF.R.U32.HI R7, RZ, R12, R7 ;  /* 0x0000000cff077219 */ /* 0x000fe40000011607 */
[----:B------:R-:W-:Y:S02]  /*14c0*/  SHF.R.U32.HI R16, RZ, R9, R16 ;  /* 0x00000009ff107219 */ /* 0x000fe40000011610 */
[----:B------:R-:W-:Y:S01]  /*14d0*/  SEL R7, R54, R7, !P1 ;  /* 0x0000000736077207 */ /* 0x000fe20004800000 */
[----:B--2---:R-:W-:Y:S01]  /*14e0*/  IMAD.HI.U32 R15, R13, R4, RZ ;  /* 0x000000040d0f7227 */ /* 0x004fe200078e00ff */
[----:B------:R-:W-:-:S03]  /*14f0*/  SEL R16, R3, R16, !P2 ;  /* 0x0000001003107207 */ /* 0x000fc60005000000 */
[----:B------:R-:W-:Y:S01]  /*1500*/  IMAD.HI.U32 R8, R14, R4, RZ ;  /* 0x000000040e087227 */ /* 0x000fe200078e00ff */
[----:B------:R-:W-:-:S04]  /*1510*/  @P0 SHF.R.U32.HI R13, RZ, R5, R15 ;  /* 0x00000005ff0d0219 */ /* 0x000fc8000001160f */
[----:B------:R-:W-:Y:S01]  /*1520*/  @P0 SHF.R.U32.HI R14, RZ, R5, R8 ;  /* 0x00000005ff0e0219 */ /* 0x000fe20000011608 */
[----:B------:R-:W-:-:S04]  /*1530*/  IMAD R13, R13, R11, RZ ;  /* 0x0000000b0d0d7224 */ /* 0x000fc800078e02ff */
[----:B------:R-:W-:Y:S01]  /*1540*/  IMAD R8, R14, R11, RZ ;  /* 0x0000000b0e087224 */ /* 0x000fe200078e02ff */
[----:B------:R-:W-:-:S04]  /*1550*/  ISETP.GE.AND P1, PT, R7, R13, PT ;  /* 0x0000000d0700720c */ /* 0x000fc80003f26270 */
[----:B------:R-:W-:Y:S01]  /*1560*/  ISETP.GE.OR P1, PT, R16, R8, P1 ;  /* 0x000000081000720c */ /* 0x000fe20000f26670 */
[----:B------:R-:W-:-:S05]  /*1570*/  IMAD.HI.U32 R8, R7, R4, RZ ;  /* 0x0000000407087227 */ /* 0x000fca00078e00ff */
[----:B------:R-:W-:-:S04]  /*1580*/  SHF.R.U32.HI R8, RZ, R5, R8 ;  /* 0x00000005ff087219 */ /* 0x000fc80000011608 */
[----:B------:R-:W-:-:S03]  /*1590*/  SEL R8, R7, R8, !P0 ;  /* 0x0000000807087207 */ /* 0x000fc60004000000 */
[----:B------:R-:W-:Y:S01]  /*15a0*/  @!P1 IMAD.HI.U32 R9, R16, R4, RZ ;  /* 0x0000000410099227 */ /* 0x000fe200078e00ff */
[----:B------:R-:W-:-:S04]  /*15b0*/  IADD3 R4, PT, PT, -R8, RZ, RZ ;  /* 0x000000ff08047210 */ /* 0x000fc80007ffe1ff */
[----:B------:R-:W-:Y:S01]  /*15c0*/  @!P1 SHF.R.U32.HI R5, RZ, R5, R9 ;  /* 0x00000005ff059219 */ /* 0x000fe20000011609 */
[----:B------:R-:W-:Y:S01]  /*15d0*/  IMAD R4, R11, R4, R7 ;  /* 0x000000040b047224 */ /* 0x000fe200078e0207 */
[----:B------:R-:W-:Y:S02]  /*15e0*/  IADD3 R9, PT, PT, -R7, RZ, RZ ;  /* 0x000000ff07097210 */ /* 0x000fe40007ffe1ff */
[----:B------:R-:W-:-:S03]  /*15f0*/  @!P1 SEL R5, R16, R5, !P0 ;  /* 0x0000000510059207 */ /* 0x000fc60004000000 */
[----:B------:R-:W-:Y:S02]  /*1600*/  IMAD R9, R6, R9, R54 ;  /* 0x0000000906097224 */ /* 0x000fe400078e0236 */
[--C-:B------:R-:W-:Y:S02]  /*1610*/  @!P1 IMAD.IADD R8, R8, 0x1, -R5.reuse ;  /* 0x0000000108089824 */ /* 0x100fe400078e0a05 */
[----:B------:R-:W-:Y:S01]  /*1620*/  @!P1 IMAD R5, R4, R14, R5 ;  /* 0x0000000e04059224 */ /* 0x000fe200078e0205 */
[----:B------:R-:W-:Y:S01]  /*1630*/  IADD3 R4, PT, PT, -R16, RZ, RZ ;  /* 0x000000ff10047210 */ /* 0x000fe20007ffe1ff */
[----:B------:R-:W-:Y:S02]  /*1640*/  @!P1 IMAD R7, R8, R11, R16 ;  /* 0x0000000b08079224 */ /* 0x000fe400078e0210 */
[----:B------:R-:W-:Y:S02]  /*1650*/  @!P1 IMAD.MOV.U32 R16, RZ, RZ, R5 ;  /* 0x000000ffff109224 */ /* 0x000fe400078e0005 */
[----:B------:R-:W-:-:S02]  /*1660*/  IMAD R4, R53, R4, R3 ;  /* 0x0000000435047224 */ /* 0x000fc400078e0203 */
[----:B------:R-:W-:Y:S02]  /*1670*/  IMAD R54, R7, R6, R9 ;  /* 0x0000000607367224 */ /* 0x000fe400078e0209 */
[----:B------:R-:W-:Y:S02]  /*1680*/  IMAD R53, R16, R53, R4 ;  /* 0x0000003510357224 */ /* 0x000fe400078e0204 */
.L_x_19:
[----:B------:R-:W-:Y:S05]  /*1690*/  BRA.U UP3, `(.L_x_20) ;  /* 0x0000000103407547 */ /* 0x000fea000b800000 */
[----:B------:R-:W1:Y:S08]  /*16a0*/  LDC.64 R6, c[0x0][0xb10] ;  /* 0x0002c400ff067b82 */ /* 0x000e700000000a00 */
[----:B------:R-:W2:Y:S08]  /*16b0*/  LDC.64 R4, c[0x0][0xb18] ;  /* 0x0002c600ff047b82 */ /* 0x000eb00000000a00 */
[----:B------:R-:W3:Y:S08]  /*16c0*/  LDC R8, c[0x0][0xb20] ;  /* 0x0002c800ff087b82 */ /* 0x000ef00000000800 */
[----:B------:R-:W4:Y:S01]  /*16d0*/  LDC R9, c[0x0][0xb0c] ;  /* 0x0002c300ff097b82 */ /* 0x000f220000000800 */
[----:B-1----:R-:W-:-:S05]  /*16e0*/  IMAD.HI.U32 R6, R53, R6, RZ ;  /* 0x0000000635067227 */ /* 0x002fca00078e00ff */
[----:B------:R-:W-:Y:S01]  /*16f0*/  SHF.R.U32.HI R6, RZ, R7, R6 ;  /* 0x00000007ff067219 */ /* 0x000fe20000011606 */
[----:B--2---:R-:W-:Y:S01]  /*1700*/  IMAD.HI.U32 R5, R54, R5, RZ ;  /* 0x0000000536057227 */ /* 0x004fe200078e00ff */
[----:B------:R-:W-:-:S04]  /*1710*/  ISETP.NE.AND P0, PT, R4, 0x1, PT ;  /* 0x000000010400780c */ /* 0x000fc80003f05270 */
[----:B---3--:R-:W-:-:S04]  /*1720*/  SHF.R.U32.HI R5, RZ, R8, R5 ;  /* 0x00000008ff057219 */ /* 0x008fc80000011605 */
[----:B------:R-:W-:Y:S02]  /*1730*/  SEL R5, R54, R5, !P0 ;  /* 0x0000000536057207 */ /* 0x000fe40004000000 */
[----:B----4-:R-:W-:-:S04]  /*1740*/  ISETP.NE.AND P1, PT, R9, 0x1, PT ;  /* 0x000000010900780c */ /* 0x010fc80003f25270 */
[----:B------:R-:W-:-:S05]  /*1750*/  SEL R7, R53, R6, !P1 ;  /* 0x0000000635077207 */ /* 0x000fca0004800000 */
[----:B------:R-:W-:Y:S02]  /*1760*/  IMAD.IADD R6, R5, 0x1, -R7 ;  /* 0x0000000105067824 */ /* 0x000fe400078e0a07 */
[----:B------:R-:W-:Y:S02]  /*1770*/  IMAD.IADD R5, R7, 0x1, -R5 ;  /* 0x0000000107057824 */ /* 0x000fe400078e0a05 */
[----:B------:R-:W-:Y:S02]  /*1780*/  IMAD R53, R6, R9, R53 ;  /* 0x0000000906357224 */ /* 0x000fe400078e0235 */
[----:B------:R-:W-:Y:S02]  /*1790*/  IMAD R54, R5, R4, R54 ;  /* 0x0000000405367224 */ /* 0x000fe400078e0236 */
.L_x_20:
[----:B------:R-:W-:Y:S05]  /*17a0*/  BRA.U !UP1, `(.L_x_21) ;  /* 0x00000001090c7547 */ /* 0x000fea000b800000 */
[----:B------:R-:W-:Y:S01]  /*17b0*/  UCGABAR_WAIT ;  /* 0x0000000000007dc7 */ /* 0x000fe20008000000 */
[----:B------:R-:W-:Y:S01]  /*17c0*/  CCTL.IVALL ;  /* 0x00000000ff00798f */ /* 0x000fe20002000000 */
[----:B------:R-:W-:Y:S05]  /*17d0*/  BRA `(.L_x_22) ;  /* 0x0000000000047947 */ /* 0x000fea0003800000 */
.L_x_21:
[----:B------:R-:W-:Y:S06]  /*17e0*/  BAR.SYNC.DEFER_BLOCKING 0x0 ;  /* 0x0000000000007b1d */ /* 0x000fec0000010000 */
.L_x_22:
[----:B------:R-:W-:Y:S05]  /*17f0*/  BRA.U UP2, `(.L_x_23) ;  /* 0x0000001d02cc7547 */ /* 0x000fea000b800000 */
[----:B------:R-:W1:Y:S01]  /*1800*/  LDCU UR15, c[0x0][0x38c] ;  /* 0x00007180ff0f77ac */ /* 0x000e620008000800 */
[----:B------:R-:W2:Y:S01]  /*1810*/  LDC R8, c[0x0][0x370] ;  /* 0x0000dc00ff087b82 */ /* 0x000ea20000000800 */
[C---:B------:R-:W-:Y:S01]  /*1820*/  IMAD.SHL.U32 R17, R3.reuse, 0x8, RZ ;  /* 0x0000000803117824 */ /* 0x040fe200078e00ff */
[----:B------:R-:W-:Y:S01]  /*1830*/  PLOP3.LUT P1, PT, PT, PT, UP5, 0x80, 0x8 ;  /* 0x000000000008781c */ /* 0x000fe20003f2f058 */
[----:B------:R-:W-:Y:S01]  /*1840*/  UISETP.NE.AND UP1, UPT, UR10, URZ, UPT ;  /* 0x000000ff0a00728c */ /* 0x000fe2000bf25270 */
[----:B------:R-:W-:Y:S01]  /*1850*/  ISETP.NE.AND P4, PT, R2, RZ, P5 ;  /* 0x000000ff0200720c */ /* 0x000fe20002f85270 */
[----:B------:R-:W-:Y:S01]  /*1860*/  IMAD.SHL.U32 R16, R3, 0x80, RZ ;  /* 0x0000008003107824 */ /* 0x000fe200078e00ff */
[----:B------:R-:W-:Y:S01]  /*1870*/  PLOP3.LUT P1, PT, P1, PT, PT, 0x8, 0x80 ;  /* 0x000000000080781c */ /* 0x000fe20000f2e170 */
[----:B------:R-:W-:Y:S01]  /*1880*/  IMAD.MOV.U32 R15, RZ, RZ, 0x1 ;  /* 0x00000001ff0f7424 */ /* 0x000fe200078e00ff */
[----:B------:R-:W3:Y:S01]  /*1890*/  LDC R0, c[0x0][0x374] ;  /* 0x0000dd00ff007b82 */ /* 0x000ee20000000800 */
[----:B------:R-:W-:Y:S01]  /*18a0*/  IMAD.MOV.U32 R14, RZ, RZ, RZ ;  /* 0x000000ffff0e7224 */ /* 0x000fe200078e00ff */
[----:B------:R-:W-:Y:S01]  /*18b0*/  CS2R R12, SRZ ;  /* 0x00000000000c7805 */ /* 0x000fe2000001ff00 */
[----:B------:R-:W-:Y:S01]  /*18c0*/  IMAD.MOV.U32 R11, RZ, RZ, 0x1 ;  /* 0x00000001ff0b7424 */ /* 0x000fe200078e00ff */
[----:B------:R-:W-:Y:S01]  /*18d0*/  LOP3.LUT R17, R17, 0x8, RZ, 0xc0, !PT ;  /* 0x0000000811117812 */ /* 0x000fe200078ec0ff */
[----:B------:R-:W4:Y:S01]  /*18e0*/  LDCU.64 UR24, c[0x0][0x348] ;  /* 0x00006900ff1877ac */ /* 0x000f220008000a00 */
[----:B-1----:R-:W-:-:S02]  /*18f0*/  UIADD3 UR4, UPT, UPT, UR15, 0x3f, URZ ;  /* 0x0000003f0f047890 */ /* 0x002fc4000fffe0ff */
[----:B------:R-:W-:Y:S02]  /*1900*/  USEL UR7, UR7, 0x2, UP1 ;  /* 0x0000000207077887 */ /* 0x000fe40008800000 */
[----:B------:R-:W-:Y:S01]  /*1910*/  USHF.R.S32.HI UR22, URZ, 0x1f, UR4 ;  /* 0x0000001fff167899 */ /* 0x000fe20008011404 */
[----:B------:R-:W-:-:S03]  /*1920*/  UMOV UR13, URZ ;  /* 0x000000ff000d7c82 */ /* 0x000fc60008000000 */
[----:B------:R-:W-:Y:S02]  /*1930*/  ULEA.HI UR22, UR22, UR4, URZ, 0x6 ;  /* 0x0000000416167291 */ /* 0x000fe4000f8f30ff */
[----:B------:R-:W-:Y:S02]  /*1940*/  UIADD3 UR4, UPT, UPT, UR15, -0x1, URZ ;  /* 0xffffffff0f047890 */ /* 0x000fe4000fffe0ff */
[----:B------:R-:W-:Y:S02]  /*1950*/  USHF.R.S32.HI UR22, URZ, 0x6, UR22 ;  /* 0x00000006ff167899 */ /* 0x000fe40008011416 */
[----:B------:R-:W-:Y:S02]  /*1960*/  UISETP.GE.U32.AND UP2, UPT, UR4, -0x7f, UPT ;  /* 0xffffff810400788c */ /* 0x000fe4000bf46070 */
[----:B------:R-:W-:Y:S02]  /*1970*/  UISETP.LT.U32.AND UP0, UPT, UR22, 0x1a, UPT ;  /* 0x0000001a1600788c */ /* 0x000fe4000bf01070 */
[----:B------:R-:W-:-:S02]  /*1980*/  UIADD3 UR15, UPT, UPT, UR15, 0x7e, URZ ;  /* 0x0000007e0f0f7890 */ /* 0x000fc4000fffe0ff */
[----:B------:R-:W-:-:S04]  /*1990*/  USEL UR21, UR22, 0x1a, UP0 ;  /* 0x0000001a16157887 */ /* 0x000fc80008000000 */
[----:B------:R-:W-:Y:S02]  /*19a0*/  UIADD3 UR6, UPT, UPT, UR21, -0x1, URZ ;  /* 0xffffffff15067890 */ /* 0x000fe4000fffe0ff */
[----:B------:R-:W-:Y:S02]  /*19b0*/  @UP2 UIADD3 UR6, UPT, UPT, UR21, URZ, URZ ;  /* 0x000000ff15062290 */ /* 0x000fe4000fffe0ff */
[----:B------:R-:W-:Y:S02]  /*19c0*/  UIADD3 UR14, UPT, UPT, UR22, -UR21, URZ ;  /* 0x80000015160e7290 */ /* 0x000fe4000fffe0ff */
[----:B------:R-:W-:Y:S02]  /*19d0*/  UIADD3 UR5, UPT, UPT, UR6, 0x1, URZ ;  /* 0x0000000106057890 */ /* 0x000fe4000fffe0ff */
[----:B--2-4-:R-:W-:-:S12]  /*19e0*/  UIADD3 UR6, UPT, UPT, -UR6, URZ, URZ ;  /* 0x000000ff06067290 */ /* 0x014fd8000fffe1ff */
.L_x_43:
[----:B------:R-:W-:Y:S01]  /*19f0*/  UISETP.NE.AND UP0, UPT, UR42, URZ, UPT ;  /* 0x000000ff2a00728c */ /* 0x000fe2000bf05270 */
[----:B------:R-:W1:Y:S08]  /*1a00*/  S2UR UR42, SR_CgaCtaId ;  /* 0x00000000002a79c3 */ /* 0x000e700000008800 */
[----:B------:R-:W-:Y:S05]  /*1a10*/  BRA.U UP0, `(.L_x_24) ;  /* 0x0000000100347547 */ /* 0x000fea000b800000 */
[----:B------:R-:W2:Y:S01]  /*1a20*/  S2R R2, SR_CgaCtaId ;  /* 0x0000000000027919 */ /* 0x000ea20000008800 */
[----:B------:R-:W-:-:S04]  /*1a30*/  MOV R3, 0x400 ;  /* 0x0000040000037802 */ /* 0x000fc80000000f00 */
[----:B--2---:R-:W-:Y:S02]  /*1a40*/  LEA R2, R2, R3, 0x18 ;  /* 0x0000000302027211 */ /* 0x004fe400078ec0ff */
[----:B------:R-:W-:-:S03]  /*1a50*/  SHF.L.U32 R3, R11, 0x1f, RZ ;  /* 0x0000001f0b037819 */ /* 0x000fc600000006ff */
[----:B------:R-:W-:-:S04]  /*1a60*/  IMAD R2, R12, 0x8, R2 ;  /* 0x000000080c027824 */ /* 0x000fc800078e0202 */
[----:B------:R-:W2:Y:S02]  /*1a70*/  SYNCS.PHASECHK.TRANS64.TRYWAIT P0, [R2+URZ+0x230], R3 ;  /* 0x00023003020075a7 */ /* 0x000ea400080011ff */
[----:B--2---:R-:W-:Y:S05]  /*1a80*/  @!P0 BRA `(.L_x_25) ;  /* 0x0000005400288947 */ /* 0x004fea0003800000 */
.L_x_131:
[----:B------:R-:W-:Y:S01]  /*1a90*/  VIADD R12, R12, 0x1 ;  /* 0x000000010c0c7836 */ /* 0x000fe20000000000 */
[----:B------:R2:W-:Y:S04]  /*1aa0*/  SYNCS.ARRIVE.TRANS64.A1T0 RZ, [R2+URZ+0x220], RZ ;  /* 0x000220ff02ff79a7 */ /* 0x0005e800081000ff */
[----:B------:R-:W-:-:S04]  /*1ab0*/  ISETP.NE.AND P0, PT, R12, 0x2, PT ;  /* 0x000000020c00780c */ /* 0x000fc80003f05270 */
[----:B------:R-:W-:Y:S02]  /*1ac0*/  SEL R12, R12, RZ, P0 ;  /* 0x000000ff0c0c7207 */ /* 0x000fe40000000000 */
[----:B--2---:R-:W-:-:S04]  /*1ad0*/  SEL R2, RZ, 0x1, P0 ;  /* 0x00000001ff027807 */ /* 0x004fc80000000000 */
[----:B------:R-:W-:-:S07]  /*1ae0*/  LOP3.LUT R11, R11, R2, RZ, 0x3c, !PT ;  /* 0x000000020b0b7212 */ /* 0x000fce00078e3cff */
.L_x_24:
[----:B------:R-:W-:Y:S01]  /*1af0*/  UMOV UR4, 0x400 ;  /* 0x0000040000047882 */ /* 0x000fe20000000000 */
[----:B------:R-:W-:Y:S01]  /*1b00*/  SHF.L.U32 R2, R15, 0x1f, RZ ;  /* 0x0000001f0f027819 */ /* 0x000fe200000006ff */
[----:B-1----:R-:W-:Y:S01]  /*1b10*/  ULEA UR4, UR42, UR4, 0x18 ;  /* 0x000000042a047291 */ /* 0x002fe2000f8ec0ff */
[----:B------:R-:W-:Y:S01]  /*1b20*/  R2UR UR35, R16 ;  /* 0x00000000102372ca */ /* 0x000fe200000e0000 */
[----:B------:R-:W-:Y:S01]  /*1b30*/  UISETP.GE.U32.AND UP0, UPT, UR15, 0x7f, UPT ;  /* 0x0000007f0f00788c */ /* 0x000fe2000bf06070 */
[----:B------:R-:W-:Y:S01]  /*1b40*/  R2UR UR11, R17 ;  /* 0x00000000110b72ca */ /* 0x000fe200000e0000 */
[----:B------:R-:W-:Y:S01]  /*1b50*/  ULEA UR8, UR13, UR4, 0x3 ;  /* 0x000000040d087291 */ /* 0x000fe2000f8e18ff */
[----:B------:R-:W-:-:S08]  /*1b60*/  UMOV UR23, URZ ;  /* 0x000000ff00177c82 */ /* 0x000fd00008000000 */
[----:B------:R1:W2:Y:S01]  /*1b70*/  SYNCS.PHASECHK.TRANS64.TRYWAIT P0, [UR8+0xd0], R2 ;  /* 0x0000d002ff0075a7 */ /* 0x0002a20008001108 */
[----:B------:R-:W-:-:S13]  /*1b80*/  R2UR UR8, R54 ;  /* 0x00000000360872ca */ /* 0x000fda00000e0000 */
[----:B------:R-:W-:Y:S01]  /*1b90*/  ULEA UR11, UR8, UR11, 0x4 ;  /* 0x0000000b080b7291 */ /* 0x000fe2000f8e20ff */
[----:B-1----:R-:W-:-:S05]  /*1ba0*/  LEA.HI R2, R53, R53, RZ, 0x1 ;  /* 0x0000003535027211 */ /* 0x002fca00078f08ff */
[----:B------:R-:W-:-:S05]  /*1bb0*/  IMAD.SHL.U32 R2, R2, 0x80, RZ ;  /* 0x0000008002027824 */ /* 0x000fca00078e00ff */
[----:B------:R-:W-:-:S04]  /*1bc0*/  LOP3.LUT R2, R2, 0xffffff00, RZ, 0xc0, !PT ;  /* 0xffffff0002027812 */ /* 0x000fc800078ec0ff */
[----:B------:R-:W-:-:S13]  /*1bd0*/  R2UR UR9, R2 ;  /* 0x00000000020972ca */ /* 0x000fda00000e0000 */
[----:B------:R-:W-:Y:S01]  /*1be0*/  ULOP3.LUT UR35, UR9, 0x80, UR35, 0xf8, !UPT ;  /* 0x0000008009237892 */ /* 0x000fe2000f8ef823 */
[----:B------:R-:W-:Y:S11]  /*1bf0*/  BRA.U !UP0, `(.L_x_26) ;  /* 0x0000000108c07547 */ /* 0x000ff6000b800000 */
[----:B------:R-:W-:Y:S01]  /*1c00*/  UMOV UR16, UR6 ;  /* 0x0000000600107c82 */ /* 0x000fe20008000000 */
[----:B------:R-:W-:Y:S01]  /*1c10*/  UMOV UR17, UR13 ;  /* 0x0000000d00117c82 */ /* 0x000fe20008000000 */
[----:B------:R-:W-:-:S05]  /*1c20*/  UMOV UR34, URZ ;  /* 0x000000ff00227c82 */ /* 0x000fca0008000000 */
.L_x_32:
[----:B------:R-:W-:Y:S01]  /*1c30*/  ULEA UR33, UR17, UR4, 0x3 ;  /* 0x0000000411217291 */ /* 0x000fe2000f8e18ff */
[----:B------:R-:W-:Y:S01]  /*1c40*/  @P5 MOV R3, 0x4400 ;  /* 0x0000440000035802 */ /* 0x000fe20000000f00 */
[----:B-12-4-:R-:W-:Y:S10]  /*1c50*/  @P0 BRA `(.L_x_27) ;  /* 0x00000000000c0947 */ /* 0x016ff40003800000 */
[----:B------:R-:W-:-:S04]  /*1c60*/  SHF.L.U32 R4, R15, 0x1f, RZ ;  /* 0x0000001f0f047819 */ /* 0x000fc800000006ff */
[----:B------:R-:W1:Y:S02]  /*1c70*/  SYNCS.PHASECHK.TRANS64.TRYWAIT P0, [UR33+0xd0], R4 ;  /* 0x0000d004ff0075a7 */ /* 0x000e640008001121 */
[----:B-1----:R-:W-:Y:S05]  /*1c80*/  @!P0 BRA `(.L_x_28) ;  /* 0x0000005000bc8947 */ /* 0x002fea0003800000 */
.L_x_27:
[----:B------:R2:W-:Y:S01]  /*1c90*/  @P5 SYNCS.ARRIVE.TRANS64 RZ, [UR33], R3 ;  /* 0x00000003ffff59a7 */ /* 0x0005e20008000021 */
[----:B------:R-:W-:Y:S02]  /*1ca0*/  ULOP3.LUT UR8, UR7, 0x2, URZ, 0xfc, !UPT ;  /* 0x0000000207087892 */ /* 0x000fe4000f8efcff */
[----:B------:R-:W-:Y:S02]  /*1cb0*/  UIADD3 UR16, UPT, UPT, UR16, 0x1, URZ ;  /* 0x0000000110107890 */ /* 0x000fe4000fffe0ff */
[----:B------:R-:W-:Y:S02]  /*1cc0*/  UISETP.NE.AND UP0, UPT, UR8, 0x2, UPT ;  /* 0x000000020800788c */ /* 0x000fe4000bf05270 */
[----:B------:R-:W-:-:S07]  /*1cd0*/  UISETP.NE.AND UP2, UPT, UR16, 0x1, UPT ;  /* 0x000000011000788c */ /* 0x000fce000bf45270 */
[----:B------:R-:W-:Y:S05]  /*1ce0*/  BRA.U UP0, `(.L_x_29) ;  /* 0x0000000100047547 */ /* 0x000fea000b800000 */
[----:B------:R-:W-:Y:S05]  /*1cf0*/  BPT.TRAP 0x1 ;  /* 0x000000040000795c */ /* 0x000fea0000300000 */
.L_x_29:
[----:B------:R-:W-:Y:S04]  /*1d00*/  BSSY.RECONVERGENT B0, `(.L_x_30) ;  /* 0x0000003000007945 */ /* 0x000fe80003800200 */
[----:B------:R-:W-:Y:S05]  /*1d10*/  @!P4 BRA `(.L_x_31) ;  /* 0x000000000004c947 */ /* 0x000fea0003800000 */
[----:B------:R-:W-:Y:S05]  /*1d20*/  BPT.TRAP 0x1 ;  /* 0x000000040000795c */ /* 0x000fea0000300000 */
.L_x_31:
[----:B------:R-:W-:Y:S05]  /*1d30*/  BSYNC.RECONVERGENT B0 ;  /* 0x0000000000007941 */ /* 0x000fea0003800200 */
.L_x_30:
[----:B------:R-:W-:Y:S02]  /*1d40*/  UIADD3 UR13, UPT, UPT, UR17, 0x1, URZ ;  /* 0x00000001110d7890 */ /* 0x000fe4000fffe0ff */
[----:B------:R-:W-:Y:S02]  /*1d50*/  ULEA UR32, UR17, UR4, 0xd ;  /* 0x0000000411207291 */ /* 0x000fe4000f8e68ff */
[----:B------:R-:W-:Y:S02]  /*1d60*/  UISETP.NE.AND UP0, UPT, UR13, 0x1a, UPT ;  /* 0x0000001a0d00788c */ /* 0x000fe4000bf05270 */
[----:B------:R-:W-:Y:S02]  /*1d70*/  UIADD3 UR28, UP1, UPT, UR24, 0x80, URZ ;  /* 0x00000080181c7890 */ /* 0x000fe4000ff3e0ff */
[----:B------:R-:W-:Y:S02]  /*1d80*/  USEL UR9, URZ, 0x1, UP0 ;  /* 0x00000001ff097887 */ /* 0x000fe40008000000 */
[----:B------:R-:W-:-:S02]  /*1d90*/  USEL UR13, UR13, URZ, UP0 ;  /* 0x000000ff0d0d7287 */ /* 0x000fc40008000000 */
[----:B------:R-:W-:Y:S02]  /*1da0*/  UIADD3 UR26, UP0, UPT, UR24, 0x180, URZ ;  /* 0x00000180181a7890 */ /* 0x000fe4000ff1e0ff */
[----:B------:R-:W-:Y:S01]  /*1db0*/  ULEA UR8, UR13, UR4, 0x3 ;  /* 0x000000040d087291 */ /* 0x000fe2000f8e18ff */
[----:B------:R-:W-:Y:S01]  /*1dc0*/  LOP3.LUT R15, R15, UR9, RZ, 0x3c, !PT ;  /* 0x000000090f0f7c12 */ /* 0x000fe2000f8e3cff */
[----:B------:R-:W-:Y:S02]  /*1dd0*/  ULOP3.LUT UR33, UR33, 0xfefffff8, URZ, 0xc0, !UPT ;  /* 0xfefffff821217892 */ /* 0x000fe4000f8ec0ff */
[----:B------:R-:W-:Y:S01]  /*1de0*/  UIADD3.X UR29, UPT, UPT, URZ, UR25, URZ, UP1, !UPT ;  /* 0x00000019ff1d7290 */ /* 0x000fe20008ffe4ff */
[----:B-1----:R-:W-:Y:S01]  /*1df0*/  SHF.L.U32 R2, R15, 0x1f, RZ ;  /* 0x0000001f0f027819 */ /* 0x002fe200000006ff */
[----:B------:R-:W-:Y:S02]  /*1e00*/  UIADD3 UR32, UPT, UPT, UR32, 0x1300, URZ ;  /* 0x0000130020207890 */ /* 0x000fe4000fffe0ff */
[----:B------:R-:W-:Y:S01]  /*1e10*/  UIADD3.X UR27, UPT, UPT, URZ, UR25, URZ, UP0, !UPT ;  /* 0x00000019ff1b7290 */ /* 0x000fe200087fe4ff */
[----:B------:R1:W4:Y:S01]  /*1e20*/  SYNCS.PHASECHK.TRANS64.TRYWAIT P0, [UR8+0xd0], R2 ;  /* 0x0000d002ff0075a7 */ /* 0x0003220008001108 */
[----:B------:R-:W-:Y:S01]  /*1e30*/  ULEA UR8, UR17, UR4, 0x9 ;  /* 0x0000000411087291 */ /* 0x000fe2000f8e48ff */
[----:B------:R-:W-:Y:S01]  /*1e40*/  UMOV UR18, 0x0 ;  /* 0x0000000000127882 */ /* 0x000fe20000000000 */
[----:B------:R-:W-:-:S02]  /*1e50*/  UMOV UR19, 0x10000000 ;  /* 0x1000000000137882 */ /* 0x000fc40000000000 */
[----:B------:R-:W-:Y:S01]  /*1e60*/  UIADD3 UR8, UPT, UPT, UR8, 0x35300, URZ ;  /* 0x0003530008087890 */ /* 0x000fe2000fffe0ff */
[----:B------:R2:W-:Y:S01]  /*1e70*/  UTMALDG.3D.2CTA [UR32], [UR28], desc[UR18] ;  /* 0x000012201c0075b4 */ /* 0x0005e20008211000 */
[----:B------:R-:W-:Y:S01]  /*1e80*/  UMOV UR10, UR34 ;  /* 0x00000022000a7c82 */ /* 0x000fe20008000000 */
[----:B------:R-:W-:Y:S01]  /*1e90*/  UMOV UR12, UR36 ;  /* 0x00000024000c7c82 */ /* 0x000fe20008000000 */
[----:B------:R-:W-:Y:S01]  /*1ea0*/  UMOV UR9, UR33 ;  /* 0x0000002100097c82 */ /* 0x000fe20008000000 */
[----:B------:R-:W-:Y:S01]  /*1eb0*/  UMOV UR23, UR5 ;  /* 0x0000000500177c82 */ /* 0x000fe20008000000 */
[----:B------:R-:W-:-:S03]  /*1ec0*/  UMOV UR17, UR13 ;  /* 0x0000000d00117c82 */ /* 0x000fc60008000000 */
[----:B------:R1:W-:Y:S01]  /*1ed0*/  UTMALDG.3D.2CTA [UR8], [UR26], desc[UR18] ;  /* 0x000012081a0075b4 */ /* 0x0003e20008211000 */
[----:B--2---:R-:W-:Y:S01]  /*1ee0*/  UIADD3 UR34, UPT, UPT, UR34, 0x40, URZ ;  /* 0x0000004022227890 */ /* 0x004fe2000fffe0ff */
[----:B------:R-:W-:Y:S11]  /*1ef0*/  BRA.U UP2, `(.L_x_32) ;  /* 0xfffffffd024c7547 */ /* 0x000ff6000b83ffff */
.L_x_26:
[----:B-1----:R-:W-:Y:S01]  /*1f00*/  ULEA UR8, UR13, UR4, 0x3 ;  /* 0x000000040d087291 */ /* 0x002fe2000f8e18ff */
[----:B------:R-:W-:Y:S01]  /*1f10*/  SHF.L.U32 R2, R15, 0x1f, RZ ;  /* 0x0000001f0f027819 */ /* 0x000fe200000006ff */
[----:B------:R-:W-:Y:S01]  /*1f20*/  @!P1 SYNCS.ARRIVE.TRANS64.A1T0 RZ, [UR4+0x1b8], RZ ;  /* 0x0001b8ffffff99a7 */ /* 0x000fe20008100004 */
[----:B------:R-:W-:-:S06]  /*1f30*/  UISETP.GT.AND UP0, UPT, UR22, UR21, UPT ;  /* 0x000000151600728c */ /* 0x000fcc000bf04270 */
[----:B--2-4-:R1:W2:Y:S03]  /*1f40*/  SYNCS.PHASECHK.TRANS64.TRYWAIT P0, [UR8+0xd0], R2 ;  /* 0x0000d002ff0075a7 */ /* 0x0142a60008001108 */
[----:B------:R-:W-:Y:S05]  /*1f50*/  BRA.U !UP0, `(.L_x_33) ;  /* 0x0000000108c07547 */ /* 0x000fea000b800000 */
[----:B------:R-:W-:Y:S01]  /*1f60*/  UIADD3 UR26, UPT, UPT, UR14, UR23, URZ ;  /* 0x000000170e1a7290 */ /* 0x000fe2000fffe0ff */
[----:B------:R-:W-:-:S11]  /*1f70*/  UMOV UR27, UR13 ;  /* 0x0000000d001b7c82 */ /* 0x000fd60008000000 */
.L_x_39:
[----:B------:R-:W-:Y:S01]  /*1f80*/  ULEA UR17, UR27, UR4, 0x3 ;  /* 0x000000041b117291 */ /* 0x000fe2000f8e18ff */
[----:B--2---:R-:W-:Y:S01]  /*1f90*/  @P5 MOV R3, 0x4400 ;  /* 0x0000440000035802 */ /* 0x004fe20000000f00 */
[----:B-12---:R-:W-:Y:S10]  /*1fa0*/  @P0 BRA `(.L_x_34) ;  /* 0x00000000000c0947 */ /* 0x006ff40003800000 */
[----:B------:R-:W-:-:S04]  /*1fb0*/  SHF.L.U32 R4, R15, 0x1f, RZ ;  /* 0x0000001f0f047819 */ /* 0x000fc800000006ff */
[----:B------:R-:W2:Y:S02]  /*1fc0*/  SYNCS.PHASECHK.TRANS64.TRYWAIT P0, [UR17+0xd0], R4 ;  /* 0x0000d004ff0075a7 */ /* 0x000ea40008001111 */
[----:B--2---:R-:W-:Y:S05]  /*1fd0*/  @!P0 BRA `(.L_x_35) ;  /* 0x0000005000008947 */ /* 0x004fea0003800000 */
.L_x_34:
[----:B------:R2:W-:Y:S01]  /*1fe0*/  @P5 SYNCS.ARRIVE.TRANS64 RZ, [UR17], R3 ;  /* 0x00000003ffff59a7 */ /* 0x0005e20008000011 */
[----:B------:R-:W-:-:S04]  /*1ff0*/  ULOP3.LUT UR8, UR7, 0x2, URZ, 0xfc, !UPT ;  /* 0x0000000207087892 */ /* 0x000fc8000f8efcff */
[----:B------:R-:W-:-:S09]  /*2000*/  UISETP.NE.AND UP0, UPT, UR8, 0x2, UPT ;  /* 0x000000020800788c */ /* 0x000fd2000bf05270 */
[----:B------:R-:W-:Y:S05]  /*2010*/  BRA.U UP0, `(.L_x_36) ;  /* 0x0000000100047547 */ /* 0x000fea000b800000 */
[----:B------:R-:W-:Y:S05]  /*2020*/  BPT.TRAP 0x1 ;  /* 0x000000040000795c */ /* 0x000fea0000300000 */
.L_x_36:
[----:B------:R-:W-:Y:S04]  /*2030*/  BSSY.RECONVERGENT B0, `(.L_x_37) ;  /* 0x0000003000007945 */ /* 0x000fe80003800200 */
[----:B------:R-:W-:Y:S05]  /*2040*/  @!P4 BRA `(.L_x_38) ;  /* 0x000000000004c947 */ /* 0x000fea0003800000 */
[----:B------:R-:W-:Y:S05]  /*2050*/  BPT.TRAP 0x1 ;  /* 0x000000040000795c */ /* 0x000fea0000300000 */
.L_x_38:
[----:B------:R-:W-:Y:S05]  /*2060*/  BSYNC.RECONVERGENT B0 ;  /* 0x0000000000007941 */ /* 0x000fea0003800200 */
.L_x_37:
        /* <DEDUP_REMOVED lines=9> */
[----:B------:R-:W-:Y:S02]  /*2100*/  USHF.L.U32 UR18, UR23, 0x6, URZ ;  /* 0x0000000617127899 */ /* 0x000fe400080006ff */
[----:B------:R-:W-:Y:S01]  /*2110*/  ULOP3.LUT UR17, UR17, 0xfefffff8, URZ, 0xc0, !UPT ;  /* 0xfefffff811117892 */ /* 0x000fe2000f8ec0ff */
[----:B-1----:R-:W-:Y:S01]  /*2120*/  SHF.L.U32 R2, R15, 0x1f, RZ ;  /* 0x0000001f0f027819 */ /* 0x002fe200000006ff */
[----:B------:R-:W-:Y:S02]  /*2130*/  UIADD3 UR16, UPT, UPT, UR16, 0x1300, URZ ;  /* 0x0000130010107890 */ /* 0x000fe4000fffe0ff */
[----:B------:R-:W-:Y:S01]  /*2140*/  UIADD3.X UR33, UPT, UPT, URZ, UR25, URZ, UP1, !UPT ;  /* 0x00000019ff217290 */ /* 0x000fe20008ffe4ff */
[----:B------:R4:W1:Y:S01]  /*2150*/  SYNCS.PHASECHK.TRANS64.TRYWAIT P0, [UR8+0xd0], R2 ;  /* 0x0000d002ff0075a7 */ /* 0x0008620008001108 */
[----:B------:R-:W-:-:S02]  /*2160*/  ULEA UR8, UR27, UR4, 0x9 ;  /* 0x000000041b087291 */ /* 0x000fc4000f8e48ff */
[----:B------:R-:W-:Y:S02]  /*2170*/  UIADD3.X UR31, UPT, UPT, URZ, UR25, URZ, UP0, !UPT ;  /* 0x00000019ff1f7290 */ /* 0x000fe400087fe4ff */
[----:B------:R-:W-:Y:S01]  /*2180*/  UIADD3 UR8, UPT, UPT, UR8, 0x35300, URZ ;  /* 0x0003530008087890 */ /* 0x000fe2000fffe0ff */
[----:B------:R-:W-:Y:S01]  /*2190*/  UMOV UR28, 0x0 ;  /* 0x00000000001c7882 */ /* 0x000fe20000000000 */
[----:B------:R-:W-:Y:S01]  /*21a0*/  UMOV UR29, 0x10000000 ;  /* 0x10000000001d7882 */ /* 0x000fe20000000000 */
[----:B------:R-:W-:Y:S01]  /*21b0*/  UMOV UR19, UR35 ;  /* 0x0000002300137c82 */ /* 0x000fe20008000000 */
[----:B------:R-:W-:Y:S01]  /*21c0*/  UMOV UR20, UR36 ;  /* 0x0000002400147c82 */ /* 0x000fe20008000000 */
[----:B------:R-:W-:Y:S01]  /*21d0*/  UMOV UR12, UR36 ;  /* 0x00000024000c7c82 */ /* 0x000fe20008000000 */
[----:B------:R-:W-:Y:S01]  /*21e0*/  UMOV UR9, UR17 ;  /* 0x0000001100097c82 */ /* 0x000fe20008000000 */
[----:B------:R-:W-:Y:S01]  /*21f0*/  UMOV UR10, UR18 ;  /* 0x00000012000a7c82 */ /* 0x000fe20008000000 */
[----:B------:R4:W-:Y:S01]  /*2200*/  UTMALDG.3D.2CTA [UR16], [UR32], desc[UR28] ;  /* 0x00001c10200075b4 */ /* 0x0009e20008211000 */
[----:B------:R-:W-:Y:S01]  /*2210*/  UIADD3 UR23, UPT, UPT, UR23, 0x1, URZ ;  /* 0x0000000117177890 */ /* 0x000fe2000fffe0ff */
[----:B------:R-:W-:-:S03]  /*2220*/  UMOV UR27, UR13 ;  /* 0x0000000d001b7c82 */ /* 0x000fc60008000000 */
[----:B------:R-:W-:Y:S01]  /*2230*/  UISETP.NE.AND UP0, UPT, UR23, UR26, UPT ;  /* 0x0000001a1700728c */ /* 0x000fe2000bf05270 */
[----:B------:R4:W-:Y:S08]  /*2240*/  UTMALDG.3D.2CTA [UR8], [UR30], desc[UR28] ;  /* 0x00001c081e0075b4 */ /* 0x0009f00008211000 */
[----:B----4-:R-:W-:Y:S05]  /*2250*/  BRA.U UP0, `(.L_x_39) ;  /* 0xfffffffd00487547 */ /* 0x010fea000b83ffff */
.L_x_33:
[C---:B-1----:R-:W-:Y:S01]  /*2260*/  LEA R2, R14.reuse, UR4, 0x3 ;  /* 0x000000040e027c11 */ /* 0x042fe2000f8e18ff */
[----:B------:R-:W-:Y:S01]  /*2270*/  NOP ;  /* 0x0000000000007918 */ /* 0x000fe20000000000 */
[----:B--2---:R-:W-:Y:S02]  /*2280*/  SHF.L.U32 R3, R13, 0x1f, RZ ;  /* 0x0000001f0d037819 */ /* 0x004fe400000006ff */
[----:B------:R-:W-:Y:S02]  /*2290*/  LEA R4, R14, UR4, 0x4 ;  /* 0x000000040e047c11 */ /* 0x000fe4000f8e20ff */
[----:B------:R-:W1:Y:S02]  /*22a0*/  SYNCS.PHASECHK.TRANS64.TRYWAIT P0, [R2+URZ+0x1c0], R3 ;  /* 0x0001c003020075a7 */ /* 0x000e6400080011ff */
[----:B-1----:R-:W-:Y:S05]  /*22b0*/  @!P0 BRA `(.L_x_40) ;  /* 0x0000004c00608947 */ /* 0x002fea0003800000 */
.L_x_134:
[----:B------:R-:W2:Y:S01]  /*22c0*/  LDS.128 R4, [R4+0x250] ;  /* 0x0002500004047984 */ /* 0x000ea20000000c00 */
[----:B------:R-:W-:Y:S01]  /*22d0*/  ISETP.GE.AND P0, PT, R26, 0x1, PT ;  /* 0x000000011a00780c */ /* 0x000fe20003f06270 */
[----:B-1----:R-:W-:Y:S01]  /*22e0*/  VIADD R2, R2, 0x1d0 ;  /* 0x000001d002027836 */ /* 0x002fe20000000000 */
[----:B------:R-:W-:Y:S01]  /*22f0*/  @!PT LDS RZ, [RZ] ;  /* 0x00000000fffff984 */ /* 0x000fe20000000800 */
[----:B------:R-:W-:Y:S01]  /*2300*/  @!PT LDS RZ, [RZ] ;  /* 0x00000000fffff984 */ /* 0x000fe20000000800 */
[----:B------:R-:W-:Y:S01]  /*2310*/  @!PT LDS RZ, [RZ] ;  /* 0x00000000fffff984 */ /* 0x000fe20000000800 */
[----:B------:R-:W-:Y:S01]  /*2320*/  @!PT LDS RZ, [RZ] ;  /* 0x00000000fffff984 */ /* 0x000fe20000000800 */
[----:B------:R1:W-:Y:S06]  /*2330*/  MEMBAR.ALL.CTA ;  /* 0x0000000000007992 */ /* 0x0003ec0000008000 */
[----:B-1----:R-:W1:Y:S01]  /*2340*/  FENCE.VIEW.ASYNC.S ;  /* 0x00000000000073c6 */ /* 0x002e620000000000 */
[----:B------:R-:W-:-:S04]  /*2350*/  PRMT R2, RZ, 0x654, R2 ;  /* 0x00000654ff027816 */ /* 0x000fc80000000002 */
[----:B-1----:R1:W-:Y:S01]  /*2360*/  SYNCS.ARRIVE.TRANS64.RED.A1T0 RZ, [R2+URZ], RZ ;  /* 0x000000ff02ff79a7 */ /* 0x0023e200081004ff */
[----:B--2---:R-:W-:-:S13]  /*2370*/  LOP3.LUT P2, RZ, R6, 0x1, RZ, 0xc0, !PT ;  /* 0x0000000106ff7812 */ /* 0x004fda000784c0ff */
[----:B------:R-:W-:Y:S01]  /*2380*/  @P2 SHF.R.U32.HI R3, RZ, 0x10, R5 ;  /* 0x00000010ff032819 */ /* 0x000fe20000011605 */
[----:B------:R-:W-:Y:S01]  /*2390*/  VOTEU.ANY UP0, P2 ;  /* 0x0000000000ff7886 */ /* 0x000fe20001000100 */
[----:B------:R-:W-:Y:S02]  /*23a0*/  @P2 MOV R10, R4 ;  /* 0x00000004000a2202 */ /* 0x000fe40000000f00 */
[----:B------:R-:W-:Y:S02]  /*23b0*/  @P2 R2UR.BROADCAST UR8, R3 ;  /* 0x00000000030822ca */ /* 0x000fe400008e0000 */
[----:B------:R-:W-:-:S11]  /*23c0*/  @P2 LOP3.LUT R9, R5, 0xffff, RZ, 0xc0, !PT ;  /* 0x0000ffff05092812 */ /* 0x000fd600078ec0ff */
[----:B------:R-:W-:Y:S01]  /*23d0*/  @UP0 UMOV UR36, UR8 ;  /* 0x0000000800240c82 */ /* 0x000fe20008000000 */
[----:B-1----:R-:W-:Y:S05]  /*23e0*/  @!P0 BRA `(.L_x_41) ;  /* 0x0000000000b88947 */ /* 0x002fea0003800000 */
[----:B------:R-:W3:Y:S01]  /*23f0*/  LDC.64 R4, c[0x0][0xb18] ;  /* 0x0002c600ff047b82 */ /* 0x000ee20000000a00 */
[----:B------:R-:W-:-:S07]  /*2400*/  ISETP.NE.AND P3, PT, R26, 0x1, PT ;  /* 0x000000011a00780c */ /* 0x000fce0003f65270 */
[----:B------:R-:W1:Y:S08]  /*2410*/  LDC.64 R6, c[0x0][0xb10] ;  /* 0x0002c400ff067b82 */ /* 0x000e700000000a00 */
[----:B------:R-:W2:Y:S08]  /*2420*/  LDC R18, c[0x0][0xb20] ;  /* 0x0002c800ff127b82 */ /* 0x000eb00000000800 */
[----:B------:R-:W4:Y:S01]  /*2430*/  LDC R19, c[0x0][0xb0c] ;  /* 0x0002c300ff137b82 */ /* 0x000f220000000800 */
[----:B---3--:R-:W-:Y:S01]  /*2440*/  IMAD.HI.U32 R21, R0, R5, RZ ;  /* 0x0000000500157227 */ /* 0x008fe200078e00ff */
[----:B------:R-:W-:-:S03]  /*2450*/  ISETP.NE.AND P0, PT, R4, 0x1, PT ;  /* 0x000000010400780c */ /* 0x000fc60003f05270 */
[----:B------:R-:W-:-:S03]  /*2460*/  IMAD.HI.U32 R5, R9, R5, RZ ;  /* 0x0000000509057227 */ /* 0x000fc600078e00ff */
[----:B------:R-:W3:Y:S01]  /*2470*/  LDC.64 R2, c[0x0][0xb28] ;  /* 0x0002ca00ff027b82 */ /* 0x000ee20000000a00 */
[----:B-1----:R-:W-:-:S04]  /*2480*/  IMAD.HI.U32 R22, R8, R6, RZ ;  /* 0x0000000608167227 */ /* 0x002fc800078e00ff */
[----:B------:R-:W-:Y:S01]  /*2490*/  IMAD.HI.U32 R23, R10, R6, RZ ;  /* 0x000000060a177227 */ /* 0x000fe200078e00ff */
[----:B------:R-:W-:Y:S02]  /*24a0*/  SHF.R.U32.HI R22, RZ, R7, R22 ;  /* 0x00000007ff167219 */ /* 0x000fe40000011616 */
[-C--:B--2---:R-:W-:Y:S02]  /*24b0*/  SHF.R.U32.HI R21, RZ, R18.reuse, R21 ;  /* 0x00000012ff157219 */ /* 0x084fe40000011615 */
[----:B------:R-:W-:Y:S02]  /*24c0*/  SHF.R.U32.HI R5, RZ, R18, R5 ;  /* 0x00000012ff057219 */ /* 0x000fe40000011605 */
[----:B------:R-:W-:Y:S02]  /*24d0*/  SEL R21, R0, R21, !P0 ;  /* 0x0000001500157207 */ /* 0x000fe40004000000 */
[----:B------:R-:W-:Y:S02]  /*24e0*/  SHF.R.U32.HI R23, RZ, R7, R23 ;  /* 0x00000007ff177219 */ /* 0x000fe40000011617 */
[----:B----4-:R-:W-:-:S02]  /*24f0*/  ISETP.NE.AND P1, PT, R19, 0x1, PT ;  /* 0x000000011300780c */ /* 0x010fc40003f25270 */
[----:B------:R-:W-:Y:S02]  /*2500*/  SEL R5, R9, R5, !P0 ;  /* 0x0000000509057207 */ /* 0x000fe40004000000 */
[----:B------:R-:W-:Y:S02]  /*2510*/  SEL R22, R8, R22, !P1 ;  /* 0x0000001608167207 */ /* 0x000fe40004800000 */
[----:B------:R-:W-:Y:S01]  /*2520*/  SEL R23, R10, R23, !P1 ;  /* 0x000000170a177207 */ /* 0x000fe20004800000 */
[----:B---3--:R-:W-:-:S04]  /*2530*/  IMAD.HI.U32 R20, R21, R2, RZ ;  /* 0x0000000215147227 */ /* 0x008fc800078e00ff */
        /* <DEDUP_REMOVED lines=10> */
[----:B------:R-:W-:-:S04]  /*25e0*/  @!P0 IMAD.HI.U32 R7, R23, R2, RZ ;  /* 0x0000000217078227 */ /* 0x000fc800078e00ff */
[----:B------:R-:W-:Y:S01]  /*25f0*/  IMAD.MOV R2, RZ, RZ, -R6 ;  /* 0x000000ffff027224 */ /* 0x000fe200078e0a06 */
[----:B------:R-:W-:Y:S02]  /*2600*/  @!P0 SHF.R.U32.HI R3, RZ, R3, R7 ;  /* 0x00000003ff038219 */ /* 0x000fe40000011607 */
[----:B------:R-:W-:Y:S01]  /*2610*/  IADD3 R7, PT, PT, -R5, RZ, RZ ;  /* 0x000000ff05077210 */ /* 0x000fe20007ffe1ff */
[----:B------:R-:W-:Y:S01]  /*2620*/  IMAD R2, R26, R2, R5 ;  /* 0x000000021a027224 */ /* 0x000fe200078e0205 */
        /* <DEDUP_REMOVED lines=10> */
.L_x_41:
[----:B------:R-:W1:Y:S02]  /*26d0*/  LDCU UR8, c[0x0][0xb30] ;  /* 0x00016600ff0877ac */ /* 0x000e640008000800 */
[----:B-1----:R-:W-:-:S09]  /*26e0*/  UISETP.NE.AND UP0, UPT, UR8, 0x1, UPT ;  /* 0x000000010800788c */ /* 0x002fd2000bf05270 */
[----:B------:R-:W-:Y:S05]  /*26f0*/  BRA.U UP0, `(.L_x_42) ;  /* 0x0000000100407547 */ /* 0x000fea000b800000 */
[----:B------:R-:W1:Y:S08]  /*2700*/  LDC.64 R4, c[0x0][0xb10] ;  /* 0x0002c400ff047b82 */ /* 0x000e700000000a00 */
[----:B------:R-:W2:Y:S08]  /*2710*/  LDC.64 R2, c[0x0][0xb18] ;  /* 0x0002c600ff027b82 */ /* 0x000eb00000000a00 */
[----:B------:R-:W4:Y:S08]  /*2720*/  LDC R6, c[0x0][0xb20] ;  /* 0x0002c800ff067b82 */ /* 0x000f300000000800 */
[----:B------:R-:W3:Y:S01]  /*2730*/  LDC R7, c[0x0][0xb0c] ;  /* 0x0002c300ff077b82 */ /* 0x000ee20000000800 */
[----:B-1----:R-:W-:-:S05]  /*2740*/  IMAD.HI.U32 R4, R10, R4, RZ ;  /* 0x000000040a047227 */ /* 0x002fca00078e00ff */
[----:B------:R-:W-:Y:S01]  /*2750*/  SHF.R.U32.HI R4, RZ, R5, R4 ;  /* 0x00000005ff047219 */ /* 0x000fe20000011604 */
[----:B--2---:R-:W-:Y:S01]  /*2760*/  IMAD.HI.U32 R3, R9, R3, RZ ;  /* 0x0000000309037227 */ /* 0x004fe200078e00ff */
[----:B------:R-:W-:-:S04]  /*2770*/  ISETP.NE.AND P0, PT, R2, 0x1, PT ;  /* 0x000000010200780c */ /* 0x000fc80003f05270 */
[----:B----4-:R-:W-:-:S04]  /*2780*/  SHF.R.U32.HI R3, RZ, R6, R3 ;  /* 0x00000006ff037219 */ /* 0x010fc80000011603 */
[----:B------:R-:W-:Y:S02]  /*2790*/  SEL R3, R9, R3, !P0 ;  /* 0x0000000309037207 */ /* 0x000fe40004000000 */
[----:B---3--:R-:W-:-:S04]  /*27a0*/  ISETP.NE.AND P1, PT, R7, 0x1, PT ;  /* 0x000000010700780c */ /* 0x008fc80003f25270 */
[----:B------:R-:W-:-:S05]  /*27b0*/  SEL R4, R10, R4, !P1 ;  /* 0x000000040a047207 */ /* 0x000fca0004800000 */
[----:B------:R-:W-:Y:S02]  /*27c0*/  IMAD.IADD R5, R3, 0x1, -R4 ;  /* 0x0000000103057824 */ /* 0x000fe400078e0a04 */
[----:B------:R-:W-:Y:S02]  /*27d0*/  IMAD.IADD R3, R4, 0x1, -R3 ;  /* 0x0000000104037824 */ /* 0x000fe400078e0a03 */
[----:B------:R-:W-:Y:S02]  /*27e0*/  IMAD R10, R5, R7, R10 ;  /* 0x00000007050a7224 */ /* 0x000fe400078e020a */
[----:B------:R-:W-:-:S07]  /*27f0*/  IMAD R9, R3, R2, R9 ;  /* 0x0000000203097224 */ /* 0x000fce00078e0209 */
.L_x_42:
[----:B------:R-:W-:Y:S01]  /*2800*/  VIADD R14, R14, 0x1 ;  /* 0x000000010e0e7836 */ /* 0x000fe20000000000 */
[----:B------:R-:W-:Y:S01]  /*2810*/  PLOP3.LUT P1, PT, PT, PT, PT, 0x80, 0x8 ;  /* 0x000000000008781c */ /* 0x000fe20003f2f070 */
[----:B------:R-:W-:Y:S02]  /*2820*/  IMAD.IADD R53, R10, 0x1, R52 ;  /* 0x000000010a357824 */ /* 0x000fe400078e0234 */
[----:B------:R-:W-:Y:S01]  /*2830*/  IMAD.IADD R54, R9, 0x1, R45 ;  /* 0x0000000109367824 */ /* 0x000fe200078e022d */
[----:B------:R-:W-:-:S04]  /*2840*/  ISETP.NE.AND P0, PT, R14, 0x2, PT ;  /* 0x000000020e00780c */ /* 0x000fc80003f05270 */
[----:B------:R-:W-:Y:S02]  /*2850*/  SEL R2, RZ, 0x1, P0 ;  /* 0x00000001ff027807 */ /* 0x000fe40000000000 */
[----:B------:R-:W-:Y:S02]  /*2860*/  SEL R14, R14, RZ, P0 ;  /* 0x000000ff0e0e7207 */ /* 0x000fe40000000000 */
[----:B------:R-:W-:Y:S01]  /*2870*/  LOP3.LUT R13, R13, R2, RZ, 0x3c, !PT ;  /* 0x000000020d0d7212 */ /* 0x000fe200078e3cff */
[----:B------:R-:W-:Y:S06]  /*2880*/  @P2 BRA `(.L_x_43) ;  /* 0xfffffff000582947 */ /* 0x000fec000383ffff */
[----:B------:R-:W-:Y:S01]  /*2890*/  UIADD3 UR4, UPT, UPT, UR4, 0xd0, URZ ;  /* 0x000000d004047890 */ /* 0x000fe2000fffe0ff */
[----:B------:R-:W-:-:S03]  /*28a0*/  SHF.L.U32 R2, R15, 0x1f, RZ ;  /* 0x0000001f0f027819 */ /* 0x000fc600000006ff */
[----:B------:R-:W-:-:S09]  /*28b0*/  ULEA UR5, UR13, UR4, 0x3 ;  /* 0x000000040d057291 */ /* 0x000fd2000f8e18ff */
[----:B------:R-:W1:Y:S02]  /*28c0*/  SYNCS.PHASECHK.TRANS64.TRYWAIT P0, [UR5], R2 ;  /* 0x00000002ff0075a7 */ /* 0x000e640008001105 */
[----:B-1----:R-:W-:Y:S05]  /*28d0*/  @!P0 BRA `(.L_x_44) ;  /* 0x0000004400ec8947 */ /* 0x002fea0003800000 */
.L_x_136:
[----:B------:R-:W-:-:S04]  /*28e0*/  UIADD3 UR6, UPT, UPT, UR13, 0x1, URZ ;  /* 0x000000010d067890 */ /* 0x000fc8000fffe0ff */
[----:B------:R-:W-:-:S04]  /*28f0*/  UISETP.NE.AND UP0, UPT, UR6, 0x1a, UPT ;  /* 0x0000001a0600788c */ /* 0x000fc8000bf05270 */
[----:B------:R-:W-:Y:S02]  /*2900*/  USEL UR7, URZ, 0x1, UP0 ;  /* 0x00000001ff077887 */ /* 0x000fe40008000000 */
[----:B------:R-:W-:-:S04]  /*2910*/  USEL UR6, UR6, URZ, UP0 ;  /* 0x000000ff06067287 */ /* 0x000fc80008000000 */
[----:B------:R-:W-:Y:S01]  /*2920*/  ULEA UR5, UR6, UR4, 0x3 ;  /* 0x0000000406057291 */ /* 0x000fe2000f8e18ff */
[----:B-1----:R-:W-:-:S04]  /*2930*/  LOP3.LUT R2, R15, UR7, RZ, 0x3c, !PT ;  /* 0x000000070f027c12 */ /* 0x002fc8000f8e3cff */
[----:B------:R-:W-:-:S04]  /*2940*/  SHF.L.U32 R3, R2, 0x1f, RZ ;  /* 0x0000001f02037819 */ /* 0x000fc800000006ff */
[----:B------:R-:W1:Y:S02]  /*2950*/  SYNCS.PHASECHK.TRANS64.TRYWAIT P0, [UR5], R3 ;  /* 0x00000003ff0075a7 */ /* 0x000e640008001105 */
[----:B-1----:R-:W-:Y:S05]  /*2960*/  @!P0 BRA `(.L_x_45) ;  /* 0x0000004400e08947 */ /* 0x002fea0003800000 */
.L_x_138:
[----:B------:R-:W-:-:S04]  /*2970*/  UIADD3 UR6, UPT, UPT, UR6, 0x1, URZ ;  /* 0x0000000106067890 */ /* 0x000fc8000fffe0ff */
[----:B------:R-:W-:-:S04]  /*2980*/  UISETP.NE.AND UP0, UPT, UR6, 0x1a, UPT ;  /* 0x0000001a0600788c */ /* 0x000fc8000bf05270 */
[----:B------:R-:W-:Y:S02]  /*2990*/  USEL UR7, URZ, 0x1, UP0 ;  /* 0x00000001ff077887 */ /* 0x000fe40008000000 */
[----:B------:R-:W-:-:S04]  /*29a0*/  USEL UR6, UR6, URZ, UP0 ;  /* 0x000000ff06067287 */ /* 0x000fc80008000000 */
[----:B------:R-:W-:Y:S01]  /*29b0*/  ULEA UR5, UR6, UR4, 0x3 ;  /* 0x0000000406057291 */ /* 0x000fe2000f8e18ff */
[----:B------:R-:W-:-:S04]  /*29c0*/  LOP3.LUT R2, R2, UR7, RZ, 0x3c, !PT ;  /* 0x0000000702027c12 */ /* 0x000fc8000f8e3cff */
[----:B-1----:R-:W-:-:S04]  /*29d0*/  SHF.L.U32 R3, R2, 0x1f, RZ ;  /* 0x0000001f02037819 */ /* 0x002fc800000006ff */
[----:B------:R-:W1:Y:S02]  /*29e0*/  SYNCS.PHASECHK.TRANS64.TRYWAIT P0, [UR5], R3 ;  /* 0x00000003ff0075a7 */ /* 0x000e640008001105 */
[----:B-1----:R-:W-:Y:S05]  /*29f0*/  @!P0 BRA `(.L_x_46) ;  /* 0x0000004400d48947 */ /* 0x002fea0003800000 */
.L_x_140:
        /* <DEDUP_REMOVED lines=9> */
.L_x_142:
        /* <DEDUP_REMOVED lines=9> */
.L_x_144:
        /* <DEDUP_REMOVED lines=9> */
.L_x_146:
        /* <DEDUP_REMOVED lines=9> */
.L_x_148:
        /* <DEDUP_REMOVED lines=9> */
.L_x_150:
        /* <DEDUP_REMOVED lines=9> */
.L_x_152:
        /* <DEDUP_REMOVED lines=9> */
.L_x_154:
        /* <DEDUP_REMOVED lines=9> */
.L_x_156:
        /* <DEDUP_REMOVED lines=9> */
.L_x_158:
        /* <DEDUP_REMOVED lines=9> */
.L_x_160:
        /* <DEDUP_REMOVED lines=9> */
.L_x_162:
        /* <DEDUP_REMOVED lines=9> */
.L_x_164:
        /* <DEDUP_REMOVED lines=9> */
.L_x_166:
        /* <DEDUP_REMOVED lines=9> */
.L_x_168:
        /* <DEDUP_REMOVED lines=9> */
.L_x_170:
        /* <DEDUP_REMOVED lines=9> */
.L_x_172:
        /* <DEDUP_REMOVED lines=9> */
.L_x_174:
        /* <DEDUP_REMOVED lines=9> */
.L_x_176:
        /* <DEDUP_REMOVED lines=9> */
.L_x_178:
        /* <DEDUP_REMOVED lines=9> */
.L_x_180:
        /* <DEDUP_REMOVED lines=9> */
.L_x_182:
        /* <DEDUP_REMOVED lines=9> */
.L_x_184:
[----:B------:R-:W-:-:S04]  /*3660*/  UIADD3 UR6, UPT, UPT, UR6, 0x1, URZ ;  /* 0x0000000106067890 */ /* 0x000fc8000fffe0ff */
[----:B------:R-:W-:-:S04]  /*3670*/  UISETP.NE.AND UP0, UPT, UR6, 0x1a, UPT ;  /* 0x0000001a0600788c */ /* 0x000fc8000bf05270 */
[----:B------:R-:W-:Y:S02]  /*3680*/  USEL UR5, URZ, 0x1, UP0 ;  /* 0x00000001ff057887 */ /* 0x000fe40008000000 */
[----:B------:R-:W-:-:S04]  /*3690*/  USEL UR6, UR6, URZ, UP0 ;  /* 0x000000ff06067287 */ /* 0x000fc80008000000 */
[----:B------:R-:W-:Y:S01]  /*36a0*/  ULEA UR6, UR6, UR4, 0x3 ;  /* 0x0000000406067291 */ /* 0x000fe2000f8e18ff */
[----:B------:R-:W-:-:S04]  /*36b0*/  LOP3.LUT R2, R2, UR5, RZ, 0x3c, !PT ;  /* 0x0000000502027c12 */ /* 0x000fc8000f8e3cff */
[----:B------:R-:W-:Y:S01]  /*36c0*/  SHF.L.U32 R2, R2, 0x1f, RZ ;  /* 0x0000001f02027819 */ /* 0x000fe200000006ff */
[----:B-1-3--:R-:W-:-:S07]  /*36d0*/  IMAD.U32 R0, RZ, RZ, UR6 ;  /* 0x00000006ff007e24 */ /* 0x00afce000f8e00ff */
.L_x_69:
[----:B-1----:R1:W2:Y:S02]  /*36e0*/  SYNCS.PHASECHK.TRANS64.TRYWAIT P0, [R0+URZ], R2 ;  /* 0x00000002000075a7 */ /* 0x0022a400080011ff */
[----:B--2---:R-:W-:Y:S05]  /*36f0*/  @!P0 NANOSLEEP.SYNCS 0x989680 ;  /* 0x009896800000895d */ /* 0x004fea0003900000 */
[----:B------:R-:W2:Y:S02]  /*3700*/  @!P0 SYNCS.PHASECHK.TRANS64 P0, [R0+URZ], R2 ;  /* 0x00000002000085a7 */ /* 0x000ea400080010ff */
[----:B--2---:R-:W-:Y:S05]  /*3710*/  @P0 EXIT ;  /* 0x000000000000094d */ /* 0x004fea0003800000 */
[----:B------:R-:W-:Y:S05]  /*3720*/  BRA `(.L_x_69) ;  /* 0xfffffffc00ec7947 */ /* 0x000fea000383ffff */
.L_x_23:
[----:B------:R-:W-:-:S04]  /*3730*/  UISETP.NE.AND UP1, UPT, UR42, URZ, UPT ;  /* 0x000000ff2a00728c */ /* 0x000fc8000bf25270 */
[----:B------:R-:W-:-:S09]  /*3740*/  UISETP.NE.OR UP1, UPT, UR10, 0x1, UP1 ;  /* 0x000000010a00788c */ /* 0x000fd20008f25670 */
[----:B------:R-:W-:Y:S05]  /*3750*/  BRA.U UP1, `(.L_x_70) ;  /* 0x0000000501487547 */ /* 0x000fea000b800000 */
[----:B------:R-:W-:Y:S01]  /*3760*/  ISETP.GE.U32.AND P2, PT, R2, 0x2, PT ;  /* 0x000000020200780c */ /* 0x000fe20003f46070 */
[----:B------:R-:W-:Y:S01]  /*3770*/  IMAD.MOV.U32 R12, RZ, RZ, 0x1 ;  /* 0x00000001ff0c7424 */ /* 0x000fe200078e00ff */
[----:B------:R-:W-:Y:S02]  /*3780*/  CS2R R10, SRZ ;  /* 0x00000000000a7805 */ /* 0x000fe4000001ff00 */
[----:B------:R-:W-:Y:S01]  /*3790*/  CS2R R8, SRZ ;  /* 0x0000000000087805 */ /* 0x000fe2000001ff00 */
[----:B------:R-:W-:Y:S01]  /*37a0*/  UMOV UR4, 0x400 ;  /* 0x0000040000047882 */ /* 0x000fe20000000000 */
[----:B------:R-:W-:Y:S01]  /*37b0*/  UMOV UR6, URZ ;  /* 0x000000ff00067c82 */ /* 0x000fe20008000000 */
[----:B------:R-:W-:-:S12]  /*37c0*/  ULEA UR42, UR42, UR4, 0x18 ;  /* 0x000000042a2a7291 */ /* 0x000fd8000f8ec0ff */
.L_x_74:
[----:B------:R-:W-:Y:S02]  /*37d0*/  LEA R0, R8, UR42, 0x3 ;  /* 0x0000002a08007c11 */ /* 0x000fe4000f8e18ff */
[----:B------:R-:W-:-:S03]  /*37e0*/  SHF.L.U32 R4, R9, 0x1f, RZ ;  /* 0x0000001f09047819 */ /* 0x000fc600000006ff */
[----:B------:R-:W-:Y:S01]  /*37f0*/  VIADD R5, R0, 0x230 ;  /* 0x0000023000057836 */ /* 0x000fe20000000000 */
[----:B------:R-:W1:Y:S02]  /*3800*/  SYNCS.PHASECHK.TRANS64.TRYWAIT P0, [R0+URZ+0x220], R4 ;  /* 0x00022004000075a7 */ /* 0x000e6400080011ff */
[----:B-1----:R-:W-:Y:S05]  /*3810*/  @!P0 BRA `(.L_x_71) ;  /* 0x0000004000748947 */ /* 0x002fea0003800000 */
.L_x_185:
[----:B------:R-:W-:Y:S01]  /*3820*/  ULEA UR5, UR6, UR42, 0x3 ;  /* 0x0000002a06057291 */ /* 0x000fe2000f8e18ff */
[----:B-1----:R-:W-:Y:S01]  /*3830*/  PRMT R0, RZ, 0x654, R5 ;  /* 0x00000654ff007816 */ /* 0x002fe20000000005 */
[----:B------:R-:W-:Y:S01]  /*3840*/  @!P2 IMAD.MOV.U32 R4, RZ, RZ, 0x10 ;  /* 0x00000010ff04a424 */ /* 0x000fe200078e00ff */
[----:B------:R-:W-:Y:S01]  /*3850*/  SHF.L.U32 R5, R12, 0x1f, RZ ;  /* 0x0000001f0c057819 */ /* 0x000fe200000006ff */
[----:B------:R-:W-:Y:S01]  /*3860*/  UIADD3 UR4, UPT, UPT, UR5, 0x1c0, URZ ;  /* 0x000001c005047890 */ /* 0x000fe2000fffe0ff */
[----:B------:R1:W-:Y:S05]  /*3870*/  SYNCS.ARRIVE.TRANS64.RED.A1T0 RZ, [R0+URZ], RZ ;  /* 0x000000ff00ff79a7 */ /* 0x0003ea00081004ff */
[----:B------:R-:W-:Y:S01]  /*3880*/  IMAD.U32 R6, RZ, RZ, UR4 ;  /* 0x00000004ff067e24 */ /* 0x000fe2000f8e00ff */
[----:B------:R-:W2:Y:S04]  /*3890*/  SYNCS.PHASECHK.TRANS64.TRYWAIT P0, [UR5+0x1d0], R5 ;  /* 0x0001d005ff0075a7 */ /* 0x000ea80008001105 */
[----:B------:R-:W-:Y:S01]  /*38a0*/  PRMT R6, R2, 0x654, R6 ;  /* 0x0000065402067816 */ /* 0x000fe20000000006 */
[----:B-12---:R-:W-:Y:S06]  /*38b0*/  @!P0 BRA `(.L_x_72) ;  /* 0x0000004000608947 */ /* 0x006fec0003800000 */
.L_x_187:
[----:B------:R-:W-:Y:S01]  /*38c0*/  ULEA UR4, UR6, UR42, 0x4 ;  /* 0x0000002a06047291 */ /* 0x000fe2000f8e20ff */
[----:B------:R-:W-:Y:S01]  /*38d0*/  SEL R3, R6, R3, !P2 ;  /* 0x0000000306037207 */ /* 0x000fe20005000000 */
[----:B------:R-:W-:Y:S01]  /*38e0*/  UIADD3 UR5, UPT, UPT, UR5, 0x1c0, URZ ;  /* 0x000001c005057890 */ /* 0x000fe2000fffe0ff */
[----:B-1----:R-:W-:Y:S01]  /*38f0*/  LEA R0, R11, UR42, 0x3 ;  /* 0x0000002a0b007c11 */ /* 0x002fe2000f8e18ff */
[----:B------:R-:W-:Y:S01]  /*3900*/  UIADD3 UR4, UPT, UPT, UR4, 0x250, URZ ;  /* 0x0000025004047890 */ /* 0x000fe2000fffe0ff */
[----:B------:R1:W-:Y:S01]  /*3910*/  @!P2 SYNCS.ARRIVE.TRANS64.RED RZ, [R3+URZ], R4 ;  /* 0x0000000403ffa9a7 */ /* 0x0003e200080004ff */
[----:B------:R-:W-:Y:S01]  /*3920*/  UIADD3 UR6, UPT, UPT, UR6, 0x1, URZ ;  /* 0x0000000106067890 */ /* 0x000fe2000fffe0ff */
[----:B------:R-:W-:-:S03]  /*3930*/  VIADD R8, R8, 0x1 ;  /* 0x0000000108087836 */ /* 0x000fc60000000000 */
[----:B------:R-:W-:Y:S02]  /*3940*/  UISETP.NE.AND UP0, UPT, UR6, 0x2, UPT ;  /* 0x000000020600788c */ /* 0x000fe4000bf05270 */
[----:B------:R-:W-:Y:S01]  /*3950*/  ISETP.NE.AND P0, PT, R8, 0x2, PT ;  /* 0x000000020800780c */ /* 0x000fe20003f05270 */
[----:B------:R-:W-:Y:S06]  /*3960*/  UGETNEXTWORKID.BROADCAST [UR4], [UR5] ;  /* 0x00000000040073ca */ /* 0x000fec0008000100 */
[----:B------:R-:W-:Y:S02]  /*3970*/  USEL UR4, URZ, 0x1, UP0 ;  /* 0x00000001ff047887 */ /* 0x000fe40008000000 */
[----:B------:R-:W-:-:S04]  /*3980*/  USEL UR6, UR6, URZ, UP0 ;  /* 0x000000ff06067287 */ /* 0x000fc80008000000 */
[----:B------:R-:W-:Y:S02]  /*3990*/  LOP3.LUT R12, R12, UR4, RZ, 0x3c, !PT ;  /* 0x000000040c0c7c12 */ /* 0x000fe4000f8e3cff */
[----:B-1----:R-:W-:-:S04]  /*39a0*/  SHF.L.U32 R4, R10, 0x1f, RZ ;  /* 0x0000001f0a047819 */ /* 0x002fc800000006ff */
[----:B------:R-:W1:Y:S02]  /*39b0*/  SYNCS.PHASECHK.TRANS64.TRYWAIT P1, [R0+URZ+0x1c0], R4 ;  /* 0x0001c004000075a7 */ /* 0x000e6400080211ff */
[----:B-1----:R-:W-:Y:S05]  /*39c0*/  @!P1 BRA `(.L_x_73) ;  /* 0x0000004000349947 */ /* 0x002fea0003800000 */
.L_x_188:
[C---:B-1----:R-:W-:Y:S01]  /*39d0*/  LEA R4, R11.reuse, UR42, 0x4 ;  /* 0x0000002a0b047c11 */ /* 0x042fe2000f8e20ff */
[----:B------:R-:W-:Y:S01]  /*39e0*/  VIADD R0, R0, 0x1d0 ;  /* 0x000001d000007836 */ /* 0x000fe20000000000 */
[----:B------:R-:W-:Y:S01]  /*39f0*/  SEL R8, R8, RZ, P0 ;  /* 0x000000ff08087207 */ /* 0x000fe20000000000 */
[----:B------:R-:W-:-:S03]  /*3a00*/  VIADD R11, R11, 0x1 ;  /* 0x000000010b0b7836 */ /* 0x000fc60000000000 */
[----:B------:R-:W1:Y:S01]  /*3a10*/  LDS.128 R4, [R4+0x250] ;  /* 0x0002500004047984 */ /* 0x000e620000000c00 */
[----:B------:R-:W-:Y:S02]  /*3a20*/  PRMT R0, RZ, 0x654, R0 ;  /* 0x00000654ff007816 */ /* 0x000fe40000000000 */
[C---:B------:R-:W-:Y:S01]  /*3a30*/  ISETP.NE.AND P1, PT, R11.reuse, 0x2, PT ;  /* 0x000000020b00780c */ /* 0x040fe20003f25270 */
[----:B------:R-:W-:Y:S01]  /*3a40*/  @!PT LDS RZ, [RZ] ;  /* 0x00000000fffff984 */ /* 0x000fe20000000800 */
[----:B------:R-:W-:Y:S01]  /*3a50*/  @!PT LDS RZ, [RZ] ;  /* 0x00000000fffff984 */ /* 0x000fe20000000800 */
[----:B------:R-:W-:Y:S01]  /*3a60*/  @!PT LDS RZ, [RZ] ;  /* 0x00000000fffff984 */ /* 0x000fe20000000800 */
[----:B------:R-:W-:Y:S01]  /*3a70*/  @!PT LDS RZ, [RZ] ;  /* 0x00000000fffff984 */ /* 0x000fe20000000800 */
[----:B------:R2:W-:Y:S06]  /*3a80*/  MEMBAR.ALL.CTA ;  /* 0x0000000000007992 */ /* 0x0005ec0000008000 */
[----:B--2---:R-:W2:Y:S01]  /*3a90*/  FENCE.VIEW.ASYNC.S ;  /* 0x00000000000073c6 */ /* 0x004ea20000000000 */
[----:B------:R-:W-:Y:S01]  /*3aa0*/  SEL R11, R11, RZ, P1 ;  /* 0x000000ff0b0b7207 */ /* 0x000fe20000800000 */
[----:B--2---:R2:W-:Y:S01]  /*3ab0*/  SYNCS.ARRIVE.TRANS64.RED.A1T0 RZ, [R0+URZ], RZ ;  /* 0x000000ff00ff79a7 */ /* 0x0045e200081004ff */
[----:B-1----:R-:W-:-:S02]  /*3ac0*/  LOP3.LUT P3, RZ, R6, 0x1, RZ, 0xc0, !PT ;  /* 0x0000000106ff7812 */ /* 0x002fc4000786c0ff */
[----:B------:R-:W-:-:S04]  /*3ad0*/  SEL R4, RZ, 0x1, P1 ;  /* 0x00000001ff047807 */ /* 0x000fc80000800000 */
[----:B------:R-:W-:Y:S02]  /*3ae0*/  LOP3.LUT R10, R10, R4, RZ, 0x3c, !PT ;  /* 0x000000040a0a7212 */ /* 0x000fe400078e3cff */
[----:B--2---:R-:W-:-:S04]  /*3af0*/  SEL R0, RZ, 0x1, P0 ;  /* 0x00000001ff007807 */ /* 0x004fc80000000000 */
[----:B------:R-:W-:Y:S01]  /*3b00*/  LOP3.LUT R9, R9, R0, RZ, 0x3c, !PT ;  /* 0x0000000009097212 */ /* 0x000fe200078e3cff */
[----:B------:R-:W-:Y:S06]  /*3b10*/  @P3 BRA `(.L_x_74) ;  /* 0xfffffffc002c3947 */ /* 0x000fec000383ffff */
[----:B------:R-:W-:Y:S01]  /*3b20*/  ULEA UR5, UR6, UR42, 0x3 ;  /* 0x0000002a06057291 */ /* 0x000fe2000f8e18ff */
[----:B------:R-:W-:-:S08]  /*3b30*/  SHF.L.U32 R2, R12, 0x1f, RZ ;  /* 0x0000001f0c027819 */ /* 0x000fd000000006ff */
[----:B------:R-:W1:Y:S02]  /*3b40*/  SYNCS.PHASECHK.TRANS64 P0, [UR5+0x1d0], R2 ;  /* 0x0001d002ff0075a7 */ /* 0x000e640008001005 */
[----:B-1----:R-:W-:Y:S05]  /*3b50*/  @P0 BRA `(.L_x_75) ;  /* 0x0000000000080947 */ /* 0x002fea0003800000 */
[----:B------:R-:W1:Y:S02]  /*3b60*/  SYNCS.PHASECHK.TRANS64.TRYWAIT P0, [UR5+0x1d0], R2 ;  /* 0x0001d002ff0075a7 */ /* 0x000e640008001105 */
[----:B-1----:R-:W-:Y:S05]  /*3b70*/  @!P0 BRA `(.L_x_76) ;  /* 0x0000003c00dc8947 */ /* 0x002fea0003800000 */
.L_x_75:
[----:B------:R-:W-:-:S04]  /*3b80*/  UIADD3 UR4, UPT, UPT, UR6, 0x1, URZ ;  /* 0x0000000106047890 */ /* 0x000fc8000fffe0ff */
[----:B------:R-:W-:-:S04]  /*3b90*/  UISETP.NE.AND UP0, UPT, UR4, 0x2, UPT ;  /* 0x000000020400788c */ /* 0x000fc8000bf05270 */
[----:B------:R-:W-:Y:S02]  /*3ba0*/  USEL UR7, URZ, 0x1, UP0 ;  /* 0x00000001ff077887 */ /* 0x000fe40008000000 */
[----:B------:R-:W-:-:S04]  /*3bb0*/  USEL UR4, UR4, URZ, UP0 ;  /* 0x000000ff04047287 */ /* 0x000fc80008000000 */
[----:B------:R-:W-:Y:S01]  /*3bc0*/  ULEA UR4, UR4, UR42, 0x3 ;  /* 0x0000002a04047291 */ /* 0x000fe2000f8e18ff */
[----:B-1----:R-:W-:-:S04]  /*3bd0*/  LOP3.LUT R2, R12, UR7, RZ, 0x3c, !PT ;  /* 0x000000070c027c12 */ /* 0x002fc8000f8e3cff */
[----:B------:R-:W-:-:S04]  /*3be0*/  SHF.L.U32 R0, R2, 0x1f, RZ ;  /* 0x0000001f02007819 */ /* 0x000fc800000006ff */
[----:B------:R-:W1:Y:S02]  /*3bf0*/  SYNCS.PHASECHK.TRANS64 P0, [UR4+0x1d0], R0 ;  /* 0x0001d000ff0075a7 */ /* 0x000e640008001004 */
[----:B-1----:R-:W-:Y:S05]  /*3c00*/  @P0 EXIT ;  /* 0x000000000000094d */ /* 0x002fea0003800000 */
[----:B------:R-:W-:Y:S02]  /*3c10*/  SHF.L.U32 R2, R2, 0x1f, RZ ;  /* 0x0000001f02027819 */ /* 0x000fe400000006ff */
[----:B------:R-:W-:-:S07]  /*3c20*/  MOV R0, UR4 ;  /* 0x0000000400007c02 */ /* 0x000fce0008000f00 */
.L_x_77:
[----:B-1----:R1:W2:Y:S02]  /*3c30*/  SYNCS.PHASECHK.TRANS64.TRYWAIT P0, [R0+URZ+0x1d0], R2 ;  /* 0x0001d002000075a7 */ /* 0x0022a400080011ff */
[----:B--2---:R-:W-:Y:S05]  /*3c40*/  @!P0 NANOSLEEP.SYNCS 0x989680 ;  /* 0x009896800000895d */ /* 0x004fea0003900000 */
[----:B------:R-:W2:Y:S02]  /*3c50*/  @!P0 SYNCS.PHASECHK.TRANS64 P0, [R0+URZ+0x1d0], R2 ;  /* 0x0001d002000085a7 */ /* 0x000ea400080010ff */
[----:B--2---:R-:W-:Y:S05]  /*3c60*/  @P0 EXIT ;  /* 0x000000000000094d */ /* 0x004fea0003800000 */
[----:B------:R-:W-:Y:S05]  /*3c70*/  BRA `(.L_x_77) ;  /* 0xfffffffc00ec7947 */ /* 0x000fea000383ffff */
.L_x_70:
[----:B------:R-:W-:Y:S05]  /*3c80*/  BRA.U UP4, `(.L_x_78) ;  /* 0x0000001104a07547 */ /* 0x000fea000b800000 */
[----:B------:R-:W-:Y:S01]  /*3c90*/  UMOV UR6, 0x40 ;  /* 0x0000004000067882 */ /* 0x000fe20000000000 */
[----:B------:R-:W-:Y:S01]  /*3ca0*/  NOP ;  /* 0x0000000000007918 */ /* 0x000fe20000000000 */
[----:B------:R-:W-:Y:S01]  /*3cb0*/  ULEA UR6, UR42, UR6, 0x18 ;  /* 0x000000062a067291 */ /* 0x000fe2000f8ec0ff */
[----:B------:R-:W-:Y:S02]  /*3cc0*/  UMOV UR7, 0x400 ;  /* 0x0000040000077882 */ /* 0x000fe40000000000 */
[----:B------:R-:W-:-:S06]  /*3cd0*/  ULEA UR42, UR42, UR7, 0x18 ;  /* 0x000000072a2a7291 */ /* 0x000fcc000f8ec0ff */
[----:B------:R-:W1:Y:S02]  /*3ce0*/  LDS.U8 R2, [UR6+0x1c] ;  /* 0x00001c06ff027984 */ /* 0x000e640008000000 */
[----:B-1----:R-:W-:-:S13]  /*3cf0*/  ISETP.NE.AND P0, PT, R2, RZ, PT ;  /* 0x000000ff0200720c */ /* 0x002fda0003f05270 */
[----:B------:R-:W-:Y:S05]  /*3d00*/  @P0 BRA `(.L_x_79) ;  /* 0x0000000400080947 */ /* 0x000fea0003800000 */
[----:B------:R-:W-:Y:S02]  /*3d10*/  UISETP.NE.U32.AND UP0, UPT, UR5, 0x1, UPT ;  /* 0x000000010500788c */ /* 0x000fe4000bf05070 */
[----:B------:R-:W-:-:S07]  /*3d20*/  UIADD3 UR8, UPT, UPT, UR6, 0x8, URZ ;  /* 0x0000000806087890 */ /* 0x000fce000fffe0ff */
[----:B------:R-:W-:Y:S05]  /*3d30*/  BRA.U !UP0, `(.L_x_80) ;  /* 0x00000001089c7547 */ /* 0x000fea000b800000 */
[----:B------:R-:W-:Y:S01]  /*3d40*/  ELECT P0, URZ, PT ;  /* 0x0000000000ff782f */ /* 0x000fe20003800000 */
[----:B------:R-:W-:-:S12]  /*3d50*/  BSSY B0, `(.L_x_80) ;  /* 0x0000025000007945 */ /* 0x000fd80003800000 */
[----:B------:R-:W-:Y:S05]  /*3d60*/  @!P0 BRA `(.L_x_81) ;  /* 0x00000000008c8947 */ /* 0x000fea0003800000 */
[----:B------:R-:W-:-:S05]  /*3d70*/  UMOV UR7, 0x10 ;  /* 0x0000001000077882 */ /* 0x000fca0000000000 */
[----:B------:R-:W-:Y:S04]  /*3d80*/  DEPBAR.LE SB1, 0x36 ;  /* 0x00009d800000791a */ /* 0x000fe80000000000 */
[----:B------:R-:W1:Y:S02]  /*3d90*/  UTCATOMSWS.2CTA.FIND_AND_SET.ALIGN UP1, UR7, UR7 ;  /* 0x00000007000775e3 */ /* 0x000e640008220800 */
[----:B-1----:R-:W-:Y:S01]  /*3da0*/  MOV R9, UR7 ;  /* 0x0000000700097c02 */ /* 0x002fe20008000f00 */
[----:B------:R-:W-:Y:S06]  /*3db0*/  BRA.U UP1, `(.L_x_82) ;  /* 0x0000000101187547 */ /* 0x000fec000b800000 */
.L_x_83:
[----:B------:R-:W-:Y:S05]  /*3dc0*/  NANOSLEEP 0x64 ;  /* 0x000000640000795d */ /* 0x000fea0003800000 */
[----:B------:R-:W-:-:S05]  /*3dd0*/  UMOV UR7, 0x10 ;  /* 0x0000001000077882 */ /* 0x000fca0000000000 */
[----:B------:R-:W-:Y:S04]  /*3de0*/  DEPBAR.LE SB1, 0x36 ;  /* 0x00009d800000791a */ /* 0x000fe80000000000 */
[----:B------:R-:W1:Y:S02]  /*3df0*/  UTCATOMSWS.2CTA.FIND_AND_SET.ALIGN UP1, UR7, UR7 ;  /* 0x00000007000775e3 */ /* 0x000e640008220800 */
[----:B-1----:R-:W-:Y:S01]  /*3e00*/  MOV R9, UR7 ;  /* 0x0000000700097c02 */ /* 0x002fe20008000f00 */
[----:B------:R-:W-:Y:S05]  /*3e10*/  BRA.U !UP1, `(.L_x_83) ;  /* 0xfffffffd09e87547 */ /* 0x000fea000b83ffff */
.L_x_82:
[----:B------:R-:W1:Y:S01]  /*3e20*/  LDS R5, [UR6+0x10] ;  /* 0x00001006ff057984 */ /* 0x000e620008000800 */
[----:B------:R-:W-:Y:S01]  /*3e30*/  IMAD.U32 R3, RZ, RZ, UR42 ;  /* 0x0000002aff037e24 */ /* 0x000fe2000f8e00ff */
[----:B------:R-:W-:-:S03]  /*3e40*/  MOV R2, UR4 ;  /* 0x0000000400027c02 */ /* 0x000fc60008000f00 */
[----:B------:R-:W-:Y:S01]  /*3e50*/  VIADD R3, R3, 0x270 ;  /* 0x0000027003037836 */ /* 0x000fe20000000000 */
[----:B-1----:R-:W-:-:S04]  /*3e60*/  SHF.L.U32 R5, R5, 0x1f, RZ ;  /* 0x0000001f05057819 */ /* 0x002fc800000006ff */
[----:B------:R-:W1:Y:S02]  /*3e70*/  SYNCS.PHASECHK.TRANS64.TRYWAIT P0, [UR6+0x8], R5 ;  /* 0x00000805ff0075a7 */ /* 0x000e640008001106 */
[----:B-1----:R-:W-:Y:S05]  /*3e80*/  @P0 BRA `(.L_x_84) ;  /* 0x0000000000080947 */ /* 0x002fea0003800000 */
[----:B------:R-:W1:Y:S02]  /*3e90*/  SYNCS.PHASECHK.TRANS64.TRYWAIT P0, [UR6+0x8], R5 ;  /* 0x00000805ff0075a7 */ /* 0x000e640008001106 */
[----:B-1----:R-:W-:Y:S05]  /*3ea0*/  @!P0 BRA `(.L_x_85) ;  /* 0x0000003c00288947 */ /* 0x002fea0003800000 */
.L_x_84:
[----:B-1----:R-:W-:Y:S01]  /*3eb0*/  HFMA2 R4, -RZ, RZ, 0, 5.9604644775390625e-08 ;  /* 0x00000001ff047431 */ /* 0x002fe200000001ff */
[----:B------:R-:W-:Y:S01]  /*3ec0*/  UPRMT UR7, UR4, 0x654, UR8 ;  /* 0x0000065404077896 */ /* 0x000fe20008000008 */
[----:B------:R-:W-:Y:S01]  /*3ed0*/  IMAD.MOV.U32 R7, RZ, RZ, 0xffff ;  /* 0x0000ffffff077424 */ /* 0x000fe200078e00ff */
[----:B------:R-:W-:Y:S01]  /*3ee0*/  PRMT R2, R2, 0x654, R3 ;  /* 0x0000065402027816 */ /* 0x000fe20000000003 */
[----:B------:R-:W-:Y:S02]  /*3ef0*/  IMAD.MOV.U32 R5, RZ, RZ, 0x4 ;  /* 0x00000004ff057424 */ /* 0x000fe400078e00ff */
[----:B------:R-:W-:Y:S01]  /*3f00*/  IMAD.SHL.U32 R8, R9, 0x20, RZ ;  /* 0x0000002009087824 */ /* 0x000fe200078e00ff */
[----:B------:R-:W-:Y:S02]  /*3f10*/  MOV R3, UR7 ;  /* 0x0000000700037c02 */ /* 0x000fe40008000f00 */
[-C--:B------:R-:W-:Y:S01]  /*3f20*/  SHF.L.U32 R7, R7, R9.reuse, RZ ;  /* 0x0000000907077219 */ /* 0x080fe200000006ff */
[----:B------:R1:W-:Y:S01]  /*3f30*/  SYNCS.ARRIVE.TRANS64.RED RZ, [UR7], R5 ;  /* 0x00000005ffff79a7 */ /* 0x0003e20008000407 */
[----:B------:R-:W-:Y:S01]  /*3f40*/  SHF.L.U32 R6, R4, R9, RZ ;  /* 0x0000000904067219 */ /* 0x000fe200000006ff */
[----:B------:R1:W-:Y:S04]  /*3f50*/  STS [UR42+0x270], R8 ;  /* 0x00027008ff007988 */ /* 0x0003e8000800082a */
[----:B------:R1:W-:Y:S04]  /*3f60*/  STAS [R2.64], R9 ;  /* 0x0000000902007dbd */ /* 0x0003e8000c0008ff */
[----:B------:R1:W-:Y:S04]  /*3f70*/  ATOMS.OR RZ, [UR6+0x14], R7 ;  /* 0x00001407ffff798c */ /* 0x0003e8000b000006 */
[----:B------:R1:W-:Y:S04]  /*3f80*/  ATOMS.OR RZ, [UR6+0x18], R6 ;  /* 0x00001806ffff798c */ /* 0x0003e8000b000006 */
[----:B------:R1:W-:Y:S02]  /*3f90*/  ATOMS.XOR RZ, [UR6+0x10], R4 ;  /* 0x00001004ffff798c */ /* 0x0003e4000b800006 */
.L_x_81:
[----:B------:R-:W-:Y:S05]  /*3fa0*/  BSYNC B0 ;  /* 0x0000000000007941 */ /* 0x000fea0003800000 */
.L_x_80:
[----:B------:R-:W-:Y:S05]  /*3fb0*/  BRA.U UP0, `(.L_x_86) ;  /* 0x00000001006c7547 */ /* 0x000fea000b800000 */
[----:B------:R-:W-:-:S03]  /*3fc0*/  UMOV UR7, 0xffffffff ;  /* 0xffffffff00077882 */ /* 0x000fc60000000000 */
[----:B------:R-:W-:Y:S05]  /*3fd0*/  BRA.DIV UR7, `(.L_x_87) ;  /* 0x0000003a07f47947 */ /* 0x000fea000b800000 */
[----:B------:R-:W-:-:S13]  /*3fe0*/  ELECT P6, URZ, PT ;  /* 0x0000000000ff782f */ /* 0x000fda00038c0000 */
.L_x_192:
[----:B------:R-:W-:Y:S05]  /*3ff0*/  @!P6 BRA `(.L_x_86) ;  /* 0x00000000005ce947 */ /* 0x000fea0003800000 */
[----:B-1----:R-:W1:Y:S02]  /*4000*/  LDS R3, [UR6+0x10] ;  /* 0x00001006ff037984 */ /* 0x002e640008000800 */
[----:B-1----:R-:W-:-:S04]  /*4010*/  SHF.L.U32 R3, R3, 0x1f, RZ ;  /* 0x0000001f03037819 */ /* 0x002fc800000006ff */
[----:B------:R-:W1:Y:S02]  /*4020*/  SYNCS.PHASECHK.TRANS64.TRYWAIT P0, [UR6+0x8], R3 ;  /* 0x00000803ff0075a7 */ /* 0x000e640008001106 */
[----:B-1----:R-:W-:Y:S05]  /*4030*/  @P0 BRA `(.L_x_88) ;  /* 0x0000000000080947 */ /* 0x002fea0003800000 */
[----:B------:R-:W1:Y:S02]  /*4040*/  SYNCS.PHASECHK.TRANS64.TRYWAIT P0, [UR6+0x8], R3 ;  /* 0x00000803ff0075a7 */ /* 0x000e640008001106 */
[----:B-1----:R-:W-:Y:S05]  /*4050*/  @!P0 BRA `(.L_x_89) ;  /* 0x0000003800f48947 */ /* 0x002fea0003800000 */
.L_x_88:
[----:B------:R-:W2:Y:S01]  /*4060*/  LDS R5, [UR42+0x270] ;  /* 0x0002702aff057984 */ /* 0x000ea20008000800 */
[----:B-1----:R-:W-:Y:S02]  /*4070*/  HFMA2 R2, -RZ, RZ, 0, 5.9604644775390625e-08 ;  /* 0x00000001ff027431 */ /* 0x002fe400000001ff */
[----:B------:R-:W-:Y:S01]  /*4080*/  IMAD.MOV.U32 R3, RZ, RZ, 0xffff ;  /* 0x0000ffffff037424 */ /* 0x000fe200078e00ff */
[----:B------:R-:W-:Y:S01]  /*4090*/  UPRMT UR7, UR4, 0x654, UR8 ;  /* 0x0000065404077896 */ /* 0x000fe20008000008 */
[----:B--2---:R-:W-:-:S03]  /*40a0*/  IMAD.SHL.U32 R4, R5, 0x20, RZ ;  /* 0x0000002005047824 */ /* 0x004fc600078e00ff */
[-C--:B------:R-:W-:Y:S02]  /*40b0*/  SHF.L.U32 R3, R3, R5.reuse, RZ ;  /* 0x0000000503037219 */ /* 0x080fe400000006ff */
[----:B------:R-:W-:Y:S01]  /*40c0*/  SHF.L.U32 R5, R2, R5, RZ ;  /* 0x0000000502057219 */ /* 0x000fe200000006ff */
[----:B------:R2:W-:Y:S04]  /*40d0*/  STS [UR42+0x270], R4 ;  /* 0x00027004ff007988 */ /* 0x0005e8000800082a */
[----:B------:R2:W-:Y:S04]  /*40e0*/  ATOMS.OR RZ, [UR6+0x14], R3 ;  /* 0x00001403ffff798c */ /* 0x0005e8000b000006 */
[----:B------:R2:W-:Y:S01]  /*40f0*/  ATOMS.OR RZ, [UR6+0x18], R5 ;  /* 0x00001805ffff798c */ /* 0x0005e2000b000006 */
[----:B------:R-:W-:Y:S03]  /*4100*/  SYNCS.ARRIVE.TRANS64.RED.A1T0 RZ, [UR7], RZ ;  /* 0x000000ffffff79a7 */ /* 0x000fe60008100407 */
[----:B------:R2:W-:Y:S01]  /*4110*/  ATOMS.XOR RZ, [UR6+0x10], R2 ;  /* 0x00001002ffff798c */ /* 0x0005e2000b800006 */
[----:B------:R-:W-:Y:S05]  /*4120*/  BRA `(.L_x_86) ;  /* 0x0000000000107947 */ /* 0x000fea0003800000 */
.L_x_79:
[----:B------:R-:W-:-:S05]  /*4130*/  MOV R2, 0xffffffff ;  /* 0xffffffff00027802 */ /* 0x000fca0000000f00 */
[----:B------:R1:W-:Y:S02]  /*4140*/  STS [UR42+0x270], R2 ;  /* 0x00027002ff007988 */ /* 0x0003e4000800082a */
[----:B-1----:R-:W-:Y:S02]  /*4150*/  MOV R2, 0x4170 ;  /* 0x0000417000027802 */ /* 0x002fe40000000f00 */
[----:B-----5:R-:W-:Y:S05]  /*4160*/  CALL.REL.NOINC `($__internal_1_$__cuda_sm10x_tcgen05_guardrail_trap_phase_invalid_during_alloc) ;  /* 0x0000003c00fc7944 */ /* 0x020fea0003c00000 */
.L_x_86:
[----:B------:R-:W-:Y:S05]  /*4170*/  WARPSYNC.ALL ;  /* 0x0000000000007948 */ /* 0x000fea0003800000 */
[----:B------:R-:W3:Y:S01]  /*4180*/  S2UR UR8, SR_CgaCtaId ;  /* 0x00000000000879c3 */ /* 0x000ee20000008800 */
[----:B------:R-:W-:Y:S01]  /*4190*/  UMOV UR6, 0x400 ;  /* 0x0000040000067882 */ /* 0x000fe20000000000 */
[----:B------:R-:W-:-:S06]  /*41a0*/  NOP ;  /* 0x0000000000007918 */ /* 0x000fcc0000000000 */
[----:B------:R-:W-:Y:S06]  /*41b0*/  BAR.ARV 0x6, 0xa0 ;  /* 0x0182800000007b1d */ /* 0x000fec0000002000 */
[----:B------:R-:W-:Y:S01]  /*41c0*/  LOP3.LUT R10, R10, 0xffff, RZ, 0xc0, !PT ;  /* 0x0000ffff0a0a7812 */ /* 0x000fe200078ec0ff */
[----:B-1----:R-:W-:Y:S01]  /*41d0*/  IMAD.MOV.U32 R9, RZ, RZ, 0x1 ;  /* 0x00000001ff097424 */ /* 0x002fe200078e00ff */
[----:B------:R-:W-:Y:S01]  /*41e0*/  LOP3.LUT R0, R0, 0xffff, RZ, 0xc0, !PT ;  /* 0x0000ffff00007812 */ /* 0x000fe200078ec0ff */
[----:B------:R-:W-:Y:S01]  /*41f0*/  IMAD.MOV.U32 R8, RZ, RZ, RZ ;  /* 0x000000ffff087224 */ /* 0x000fe200078e00ff */
[----:B------:R-:W-:Y:S01]  /*4200*/  R2UR UR13, R10 ;  /* 0x000000000a0d72ca */ /* 0x000fe200000e0000 */
[----:B------:R-:W-:Y:S01]  /*4210*/  UMOV UR22, URZ ;  /* 0x000000ff00167c82 */ /* 0x000fe20008000000 */
[----:B------:R-:W-:Y:S01]  /*4220*/  R2UR UR12, R0 ;  /* 0x00000000000c72ca */ /* 0x000fe200000e0000 */
[----:B------:R-:W-:Y:S01]  /*4230*/  UMOV UR21, URZ ;  /* 0x000000ff00157c82 */ /* 0x000fe20008000000 */
[----:B------:R-:W-:Y:S01]  /*4240*/  UMOV UR20, URZ ;  /* 0x000000ff00147c82 */ /* 0x000fe20008000000 */
[----:B------:R-:W-:-:S02]  /*4250*/  UISETP.NE.AND UP2, UPT, UR5, URZ, UPT ;  /* 0x000000ff0500728c */ /* 0x000fc4000bf45270 */
[----:B---3--:R-:W-:Y:S01]  /*4260*/  ULEA UR8, UR8, UR6, 0x18 ;  /* 0x0000000608087291 */ /* 0x008fe2000f8ec0ff */
[----:B------:R-:W1:Y:S03]  /*4270*/  LDCU UR6, c[0x0][0x38c] ;  /* 0x00007180ff0677ac */ /* 0x000e660008000800 */
[----:B------:R-:W-:Y:S02]  /*4280*/  UIADD3 UR14, UPT, UPT, UR8, 0x1300, URZ ;  /* 0x00001300080e7890 */ /* 0x000fe4000fffe0ff */
[----:B------:R-:W-:-:S03]  /*4290*/  UIADD3 UR15, UPT, UPT, UR8, 0x35300, URZ ;  /* 0x00035300080f7890 */ /* 0x000fc6000fffe0ff */
[----:B--2---:R-:W2:Y:S01]  /*42a0*/  LDS R2, [UR8+0x270] ;  /* 0x00027008ff027984 */ /* 0x004ea20008000800 */
[----:B------:R-:W-:Y:S02]  /*42b0*/  USHF.R.U32.HI UR14, URZ, 0x4, UR14 ;  /* 0x00000004ff0e7899 */ /* 0x000fe4000801160e */
[----:B------:R-:W-:Y:S02]  /*42c0*/  USHF.R.U32.HI UR15, URZ, 0x4, UR15 ;  /* 0x00000004ff0f7899 */ /* 0x000fe4000801160f */
[----:B------:R-:W-:Y:S02]  /*42d0*/  ULOP3.LUT UR14, UR14, 0x3fff, URZ, 0xc0, !UPT ;  /* 0x00003fff0e0e7892 */ /* 0x000fe4000f8ec0ff */
[----:B------:R-:W-:Y:S02]  /*42e0*/  ULOP3.LUT UR15, UR15, 0x3fff, URZ, 0xc0, !UPT ;  /* 0x00003fff0f0f7892 */ /* 0x000fe4000f8ec0ff */
[----:B------:R-:W-:Y:S02]  /*42f0*/  ULOP3.LUT UR14, UR14, 0x10000, URZ, 0xfc, !UPT ;  /* 0x000100000e0e7892 */ /* 0x000fe4000f8efcff */
[----:B-1----:R-:W-:-:S02]  /*4300*/  UIADD3 UR6, UPT, UPT, UR6, 0x3f, URZ ;  /* 0x0000003f06067890 */ /* 0x002fc4000fffe0ff */
[----:B------:R-:W-:Y:S02]  /*4310*/  ULOP3.LUT UR15, UR15, 0x10000, URZ, 0xfc, !UPT ;  /* 0x000100000f0f7892 */ /* 0x000fe4000f8efcff */
[----:B------:R-:W-:Y:S01]  /*4320*/  USHF.R.S32.HI UR7, URZ, 0x1f, UR6 ;  /* 0x0000001fff077899 */ /* 0x000fe20008011406 */
[----:B------:R-:W-:Y:S01]  /*4330*/  UMOV UR28, 0x0 ;  /* 0x00000000001c7882 */ /* 0x000fe20000000000 */
[----:B------:R-:W-:Y:S02]  /*4340*/  UMOV UR29, 0x10040010 ;  /* 0x10040010001d7882 */ /* 0x000fe40000000000 */
[----:B------:R-:W-:Y:S01]  /*4350*/  ULEA.HI UR7, UR7, UR6, URZ, 0x6 ;  /* 0x0000000607077291 */ /* 0x000fe2000f8f30ff */
[----:B------:R-:W-:Y:S01]  /*4360*/  UMOV UR26, 0x0 ;  /* 0x00000000001a7882 */ /* 0x000fe20000000000 */
[----:B------:R-:W-:Y:S02]  /*4370*/  UMOV UR27, 0x10040010 ;  /* 0x10040010001b7882 */ /* 0x000fe40000000000 */
[----:B------:R-:W-:-:S04]  /*4380*/  USHF.R.S32.HI UR7, URZ, 0x6, UR7 ;  /* 0x00000006ff077899 */ /* 0x000fc80008011407 */
[----:B------:R-:W-:-:S04]  /*4390*/  UISETP.LT.AND UP0, UPT, UR7, 0x1, UPT ;  /* 0x000000010700788c */ /* 0x000fc8000bf01270 */
[----:B------:R-:W-:Y:S01]  /*43a0*/  USEL UR23, UR7, 0x1, !UP0 ;  /* 0x0000000107177887 */ /* 0x000fe2000c000000 */
[----:B--2---:R-:W-:Y:S02]  /*43b0*/  R2UR UR24, R2 ;  /* 0x00000000021872ca */ /* 0x004fe400000e0000 */
[----:B------:R-:W-:-:S13]  /*43c0*/  CS2R R2, SRZ ;  /* 0x0000000000027805 */ /* 0x000fda000001ff00 */
.L_x_97:
[C---:B------:R-:W-:Y:S02]  /*43d0*/  LEA R0, R8.reuse, UR8, 0x3 ;  /* 0x0000000808007c11 */ /* 0x040fe4000f8e18ff */
[----:B------:R-:W-:Y:S02]  /*43e0*/  SHF.L.U32 R4, R3, 0x1f, RZ ;  /* 0x0000001f03047819 */ /* 0x000fe400000006ff */
[----:B------:R-:W-:Y:S02]  /*43f0*/  LEA R5, R8, UR8, 0x4 ;  /* 0x0000000808057c11 */ /* 0x000fe4000f8e20ff */
[----:B------:R-:W1:Y:S02]  /*4400*/  SYNCS.PHASECHK.TRANS64.TRYWAIT P0, [R0+URZ+0x1c0], R4 ;  /* 0x0001c004000075a7 */ /* 0x000e6400080011ff */
[----:B-1-34-:R-:W-:Y:S05]  /*4410*/  @!P0 BRA `(.L_x_90) ;  /* 0x00000038001c8947 */ /* 0x01afea0003800000 */
.L_x_193:
[----:B-1----:R-:W1:Y:S01]  /*4420*/  LDS.128 R4, [R5+0x250] ;  /* 0x0002500005047984 */ /* 0x002e620000000c00 */
[----:B------:R-:W-:Y:S02]  /*4430*/  VIADD R0, R0, 0x1d0 ;  /* 0x000001d000007836 */ /* 0x000fe40000000000 */
[----:B------:R-:W-:Y:S01]  /*4440*/  VIADD R8, R8, 0x1 ;  /* 0x0000000108087836 */ /* 0x000fe20000000000 */
[----:B------:R-:W-:Y:S01]  /*4450*/  @!PT LDS RZ, [RZ] ;  /* 0x00000000fffff984 */ /* 0x000fe20000000800 */
[----:B------:R-:W-:Y:S01]  /*4460*/  @!PT LDS RZ, [RZ] ;  /* 0x00000000fffff984 */ /* 0x000fe20000000800 */
[----:B------:R-:W-:Y:S01]  /*4470*/  @!PT LDS RZ, [RZ] ;  /* 0x00000000fffff984 */ /* 0x000fe20000000800 */
[----:B------:R-:W-:Y:S01]  /*4480*/  @!PT LDS RZ, [RZ] ;  /* 0x00000000fffff984 */ /* 0x000fe20000000800 */
[----:B------:R2:W-:Y:S06]  /*4490*/  MEMBAR.ALL.CTA ;  /* 0x0000000000007992 */ /* 0x0005ec0000008000 */
[----:B--2---:R-:W2:Y:S01]  /*44a0*/  FENCE.VIEW.ASYNC.S ;  /* 0x00000000000073c6 */ /* 0x004ea20000000000 */
[----:B------:R-:W-:-:S04]  /*44b0*/  PRMT R0, RZ, 0x654, R0 ;  /* 0x00000654ff007816 */ /* 0x000fc80000000000 */
[----:B--2---:R2:W-:Y:S01]  /*44c0*/  SYNCS.ARRIVE.TRANS64.RED.A1T0 RZ, [R0+URZ], RZ ;  /* 0x000000ff00ff79a7 */ /* 0x0045e200081004ff */
[----:B-1----:R-:W-:Y:S01]  /*44d0*/  LOP3.LUT P1, RZ, R6, 0x1, RZ, 0xc0, !PT ;  /* 0x0000000106ff7812 */ /* 0x002fe2000782c0ff */
[----:B--2---:R-:W-:-:S12]  /*44e0*/  BRA.U UP2, `(.L_x_91) ;  /* 0x0000000102e07547 */ /* 0x004fd8000b800000 */
[----:B------:R-:W1:Y:S01]  /*44f0*/  LDCU UR6, c[0x0][0x38c] ;  /* 0x00007180ff0677ac */ /* 0x000e620008000800 */
[----:B------:R-:W-:Y:S02]  /*4500*/  PLOP3.LUT P2, PT, PT, PT, PT, 0x80, 0x8 ;  /* 0x000000000008781c */ /* 0x000fe40003f4f070 */
[----:B------:R-:W-:Y:S01]  /*4510*/  SHF.L.U32 R4, R9, 0x1f, RZ ;  /* 0x0000001f09047819 */ /* 0x000fe200000006ff */
[----:B------:R-:W-:Y:S02]  /*4520*/  ULEA UR10, UR22, UR8, 0x3 ;  /* 0x00000008160a7291 */ /* 0x000fe4000f8e18ff */
[----:B------:R-:W-:Y:S02]  /*4530*/  ULEA UR11, UR22, UR24, 0x4 ;  /* 0x00000018160b7291 */ /* 0x000fe4000f8e20ff */
[----:B-1----:R-:W-:-:S06]  /*4540*/  UISETP.GE.AND UP0, UPT, UR6, 0x1, UPT ;  /* 0x000000010600788c */ /* 0x002fcc000bf06270 */
[----:B------:R-:W-:-:S05]  /*4550*/  PLOP3.LUT P0, PT, PT, PT, UP0, 0x80, 0x8 ;  /* 0x000000000008781c */ /* 0x000fca0003f0f008 */
[----:B------:R-:W-:-:S08]  /*4560*/  @UP0 ULEA UR6, UR21, UR8, 0x3 ;  /* 0x0000000815060291 */ /* 0x000fd0000f8e18ff */
[----:B------:R-:W-:-:S04]  /*4570*/  @P0 SHF.L.U32 R0, R2, 0x1f, RZ ;  /* 0x0000001f02000819 */ /* 0x000fc800000006ff */
[----:B------:R1:W2:Y:S01]  /*4580*/  @P0 SYNCS.PHASECHK.TRANS64.TRYWAIT P2, [UR6], R0 ;  /* 0x00000000ff0005a7 */ /* 0x0002a20008041106 */
[----:B------:R-:W3:Y:S02]  /*4590*/  SYNCS.PHASECHK.TRANS64.TRYWAIT P0, [UR10+0x200], R4 ;  /* 0x00020004ff0075a7 */ /* 0x000ee4000800110a */
[----:B-123--:R-:W-:Y:S05]  /*45a0*/  @!P0 BRA `(.L_x_92) ;  /* 0x0000003400cc8947 */ /* 0x00efea0003800000 */
.L_x_195:
[----:B------:R-:W-:Y:S01]  /*45b0*/  UMOV UR19, UR20 ;  /* 0x0000001400137c82 */ /* 0x000fe20008000000 */
[----:B------:R-:W-:Y:S05]  /*45c0*/  BRA.U !UP0, `(.L_x_93) ;  /* 0x0000000108987547 */ /* 0x000fea000b800000 */
[----:B------:R-:W-:Y:S02]  /*45d0*/  UIADD3 UR19, UPT, UPT, UR23, UR20, URZ ;  /* 0x0000001417137290 */ /* 0x000fe4000fffe0ff */
[----:B------:R-:W-:Y:S01]  /*45e0*/  UPLOP3.LUT UP3, UPT, UPT, UPT, UPT, 0x40, 0x4 ;  /* 0x000000000004789c */ /* 0x000fe20003f6e870 */
[----:B------:R-:W-:Y:S01]  /*45f0*/  UMOV UR18, UR7 ;  /* 0x0000000700127c82 */ /* 0x000fe20008000000 */
[----:B------:R-:W-:-:S09]  /*4600*/  UMOV UR17, UR21 ;  /* 0x0000001500117c82 */ /* 0x000fd20008000000 */
.L_x_96:
[----:B--2---:R-:W-:Y:S01]  /*4610*/  ULEA UR9, UR17, UR8, 0x3 ;  /* 0x0000000811097291 */ /* 0x004fe2000f8e18ff */
[----:B---3--:R-:W-:Y:S11]  /*4620*/  @P2 BRA `(.L_x_94) ;  /* 0x00000000000c2947 */ /* 0x008ff60003800000 */
[----:B-1----:R-:W-:Y:S04]  /*4630*/  SHF.L.U32 R4, R2, 0x1f, RZ ;  /* 0x0000001f02047819 */ /* 0x002fe800000006ff */
[----:B------:R-:W1:Y:S02]  /*4640*/  SYNCS.PHASECHK.TRANS64.TRYWAIT P0, [UR9], R4 ;  /* 0x00000004ff0075a7 */ /* 0x000e640008001109 */
[----:B-1----:R-:W-:Y:S05]  /*4650*/  @!P0 BRA `(.L_x_95) ;  /* 0x0000003400b88947 */ /* 0x002fea0003800000 */
.L_x_94:
[----:B------:R-:W-:Y:S01]  /*4660*/  UISETP.NE.AND UP0, UPT, UR18, 0x1, UPT ;  /* 0x000000011200788c */ /* 0x000fe2000bf05270 */
[----:B------:R-:W-:Y:S01]  /*4670*/  PLOP3.LUT P2, PT, PT, PT, PT, 0x80, 0x8 ;  /* 0x000000000008781c */ /* 0x000fe20003f4f070 */
[----:B------:R-:W-:Y:S02]  /*4680*/  UIADD3 UR21, UPT, UPT, UR17, 0x1, URZ ;  /* 0x0000000111157890 */ /* 0x000fe4000fffe0ff */
[----:B------:R-:W-:Y:S02]  /*4690*/  ULEA UR30, UR17, UR15, 0x5 ;  /* 0x0000000f111e7291 */ /* 0x000fe4000f8e28ff */
[----:B------:R-:W-:Y:S01]  /*46a0*/  UISETP.NE.AND UP1, UPT, UR21, 0x1a, UPT ;  /* 0x0000001a1500788c */ /* 0x000fe2000bf25270 */
[----:B------:R-:W-:Y:S01]  /*46b0*/  PLOP3.LUT P0, PT, PT, PT, UP0, 0x80, 0x8 ;  /* 0x000000000008781c */ /* 0x000fe20003f0f008 */
[----:B------:R-:W-:Y:S02]  /*46c0*/  ULEA UR32, UR17, UR14, 0x9 ;  /* 0x0000000e11207291 */ /* 0x000fe4000f8e48ff */
[----:B------:R-:W-:Y:S02]  /*46d0*/  USEL UR16, URZ, 0x1, UP1 ;  /* 0x00000001ff107887 */ /* 0x000fe40008800000 */
[----:B------:R-:W-:Y:S02]  /*46e0*/  USEL UR21, UR21, URZ, UP1 ;  /* 0x000000ff15157287 */ /* 0x000fe40008800000 */
[----:B------:R-:W-:Y:S02]  /*46f0*/  UIADD3 UR36, UPT, UPT, UR30, 0x2, URZ ;  /* 0x000000021e247890 */ /* 0x000fe4000fffe0ff */
[----:B------:R-:W-:Y:S01]  /*4700*/  @UP0 ULEA UR6, UR21, UR8, 0x3 ;  /* 0x0000000815060291 */ /* 0x000fe2000f8e18ff */
[----:B------:R-:W-:Y:S01]  /*4710*/  LOP3.LUT R2, R2, UR16, RZ, 0x3c, !PT ;  /* 0x0000001002027c12 */ /* 0x000fe2000f8e3cff */
[----:B------:R-:W-:Y:S02]  /*4720*/  UIADD3 UR34, UPT, UPT, UR32, 0x2, URZ ;  /* 0x0000000220227890 */ /* 0x000fe4000fffe0ff */
[----:B------:R-:W-:Y:S01]  /*4730*/  UIADD3 UR9, UPT, UPT, UR9, 0xd0, URZ ;  /* 0x000000d009097890 */ /* 0x000fe2000fffe0ff */
[----:B-1----:R-:W-:Y:S01]  /*4740*/  @P0 SHF.L.U32 R0, R2, 0x1f, RZ ;  /* 0x0000001f02000819 */ /* 0x002fe200000006ff */
[----:B------:R-:W-:Y:S01]  /*4750*/  UMOV UR31, 0x80004000 ;  /* 0x80004000001f7882 */ /* 0x000fe20000000000 */
[----:B------:R-:W-:Y:S01]  /*4760*/  UMOV UR33, 0x80004020 ;  /* 0x8000402000217882 */ /* 0x000fe20000000000 */
[----:B------:R-:W-:Y:S01]  /*4770*/  UMOV UR37, 0x80004000 ;  /* 0x8000400000257882 */ /* 0x000fe20000000000 */
[----:B------:R2:W3:Y:S01]  /*4780*/  @P0 SYNCS.PHASECHK.TRANS64.TRYWAIT P2, [UR6], R0 ;  /* 0x00000000ff0005a7 */ /* 0x0004e20008041106 */
[----:B------:R-:W-:Y:S01]  /*4790*/  UIADD3 UR20, UPT, UPT, UR20, 0x1, URZ ;  /* 0x0000000114147890 */ /* 0x000fe2000fffe0ff */
[----:B------:R2:W-:Y:S01]  /*47a0*/  UTCQMMA.2CTA gdesc[UR32], gdesc[UR30], tmem[UR11], tmem[UR28], idesc[UR29], UP3 ;  /* 0x00ff1c1e200075ea */ /* 0x0005e20009a0030b */
[----:B------:R-:W-:Y:S02]  /*47b0*/  UIADD3 UR18, UPT, UPT, UR18, -0x1, URZ ;  /* 0xffffffff12127890 */ /* 0x000fe4000fffe0ff */
[----:B------:R-:W-:Y:S02]  /*47c0*/  UISETP.NE.AND UP0, UPT, UR20, UR19, UPT ;  /* 0x000000131400728c */ /* 0x000fe4000bf05270 */
[----:B------:R-:W-:Y:S01]  /*47d0*/  UPLOP3.LUT UP3, UPT, UPT, UPT, UPT, 0x80, 0x8 ;  /* 0x000000000008789c */ /* 0x000fe20003f6f070 */
[----:B------:R-:W-:Y:S01]  /*47e0*/  UMOV UR35, 0x80004020 ;  /* 0x8000402000237882 */ /* 0x000fe20000000000 */
[----:B------:R-:W-:Y:S01]  /*47f0*/  UMOV UR17, UR21 ;  /* 0x0000001500117c82 */ /* 0x000fe20008000000 */
[----:B------:R2:W-:Y:S01]  /*4800*/  UTCQMMA.2CTA gdesc[UR34], gdesc[UR36], tmem[UR11], tmem[UR26], idesc[UR27], UPT ;  /* 0x00ff1a24220075ea */ /* 0x0005e2000ba0030b */
[----:B------:R2:W-:Y:S03]  /*4810*/  UTCBAR.2CTA.MULTICAST [UR9], URZ, UR13 ;  /* 0x000000ff090073e9 */ /* 0x0005e6000820080d */
[----:B------:R-:W-:Y:S05]  /*4820*/  BRA.U UP0, `(.L_x_96) ;  /* 0xfffffffd00787547 */ /* 0x000fea000b83ffff */
.L_x_93:
[----:B------:R-:W-:Y:S01]  /*4830*/  UIADD3 UR10, UPT, UPT, UR10, 0x1e0, URZ ;  /* 0x000001e00a0a7890 */ /* 0x000fe2000fffe0ff */
[----:B------:R-:W-:-:S08]  /*4840*/  UMOV UR20, UR19 ;  /* 0x0000001300147c82 */ /* 0x000fd00008000000 */
[----:B------:R4:W-:Y:S01]  /*4850*/  UTCBAR.2CTA.MULTICAST [UR10], URZ, UR12 ;  /* 0x000000ff0a0073e9 */ /* 0x0009e2000820080c */
[----:B------:R-:W-:Y:S02]  /*4860*/  NOP ;  /* 0x0000000000007918 */ /* 0x000fe40000000000 */
.L_x_91:
[----:B------:R-:W-:Y:S01]  /*4870*/  UIADD3 UR22, UPT, UPT, UR22, 0x1, URZ ;  /* 0x0000000116167890 */ /* 0x000fe2000fffe0ff */
[----:B------:R-:W-:-:S03]  /*4880*/  ISETP.NE.AND P0, PT, R8, 0x2, PT ;  /* 0x000000020800780c */ /* 0x000fc60003f05270 */
[----:B------:R-:W-:Y:S01]  /*4890*/  UISETP.NE.AND UP0, UPT, UR22, 0x4, UPT ;  /* 0x000000041600788c */ /* 0x000fe2000bf05270 */
[----:B-12---:R-:W-:Y:S02]  /*48a0*/  SEL R0, RZ, 0x1, P0 ;  /* 0x00000001ff007807 */ /* 0x006fe40000000000 */
[----:B------:R-:W-:Y:S01]  /*48b0*/  SEL R8, R8, RZ, P0 ;  /* 0x000000ff08087207 */ /* 0x000fe20000000000 */
[----:B------:R-:W-:Y:S01]  /*48c0*/  USEL UR6, URZ, 0x1, UP0 ;  /* 0x00000001ff067887 */ /* 0x000fe20008000000 */
[----:B------:R-:W-:Y:S01]  /*48d0*/  LOP3.LUT R3, R3, R0, RZ, 0x3c, !PT ;  /* 0x0000000003037212 */ /* 0x000fe200078e3cff */
[----:B------:R-:W-:-:S04]  /*48e0*/  USEL UR22, UR22, URZ, UP0 ;  /* 0x000000ff16167287 */ /* 0x000fc80008000000 */
[----:B------:R-:W-:Y:S01]  /*48f0*/  LOP3.LUT R9, R9, UR6, RZ, 0x3c, !PT ;  /* 0x0000000609097c12 */ /* 0x000fe2000f8e3cff */
[----:B------:R-:W-:Y:S07]  /*4900*/  @P1 BRA `(.L_x_97) ;  /* 0xfffffff800b01947 */ /* 0x000fee000383ffff */
[----:B------:R-:W1:Y:S01]  /*4910*/  S2UR UR6, SR_CgaCtaId ;  /* 0x00000000000679c3 */ /* 0x000e620000008800 */
[----:B------:R-:W-:Y:S01]  /*4920*/  ELECT P0, URZ, PT ;  /* 0x0000000000ff782f */ /* 0x000fe20003800000 */
[----:B------:R-:W-:Y:S01]  /*4930*/  HFMA2 R0, -RZ, RZ, 0, 5.9604644775390625e-08 ;  /* 0x00000001ff007431 */ /* 0x000fe200000001ff */
[----:B------:R-:W-:-:S05]  /*4940*/  UMOV UR7, 0x40 ;  /* 0x0000004000077882 */ /* 0x000fca0000000000 */
[----:B------:R-:W-:Y:S01]  /*4950*/  UVIRTCOUNT.DEALLOC.SMPOOL 0x80 ;  /* 0x000000800000784c */ /* 0x000fe20000000000 */
[----:B------:R-:W-:Y:S02]  /*4960*/  UISETP.NE.AND UP0, UPT, UR5, URZ, UPT ;  /* 0x000000ff0500728c */ /* 0x000fe4000bf05270 */
[----:B-1----:R-:W-:-:S09]  /*4970*/  ULEA UR6, UR6, UR7, 0x18 ;  /* 0x0000000706067291 */ /* 0x002fd2000f8ec0ff */
[----:B------:R1:W-:Y:S01]  /*4980*/  @P0 STS.U8 [UR6+0x1c], R0 ;  /* 0x00001c00ff000988 */ /* 0x0003e20008000006 */
[----:B------:R-:W-:Y:S05]  /*4990*/  BRA.U UP0, `(.L_x_98) ;  /* 0x0000000100a07547 */ /* 0x000fea000b800000 */
[----:B------:R-:W-:Y:S01]  /*49a0*/  UIADD3 UR5, UPT, UPT, UR8, 0x200, URZ ;  /* 0x0000020008057890 */ /* 0x000fe2000fffe0ff */
[----:B------:R-:W-:-:S03]  /*49b0*/  SHF.L.U32 R2, R9, 0x1f, RZ ;  /* 0x0000001f09027819 */ /* 0x000fc600000006ff */
[----:B------:R-:W-:-:S09]  /*49c0*/  ULEA UR7, UR22, UR5, 0x3 ;  /* 0x0000000516077291 */ /* 0x000fd2000f8e18ff */
[----:B------:R-:W2:Y:S02]  /*49d0*/  SYNCS.PHASECHK.TRANS64.TRYWAIT P0, [UR7], R2 ;  /* 0x00000002ff0075a7 */ /* 0x000ea40008001107 */
[----:B--2---:R-:W-:Y:S05]  /*49e0*/  @!P0 BRA `(.L_x_99) ;  /* 0x0000003000ec8947 */ /* 0x004fea0003800000 */
.L_x_198:
[----:B------:R-:W-:-:S04]  /*49f0*/  UIADD3 UR9, UPT, UPT, UR22, 0x1, URZ ;  /* 0x0000000116097890 */ /* 0x000fc8000fffe0ff */
[----:B------:R-:W-:-:S04]  /*4a00*/  UISETP.NE.AND UP1, UPT, UR9, 0x4, UPT ;  /* 0x000000040900788c */ /* 0x000fc8000bf25270 */
[----:B----4-:R-:W-:Y:S02]  /*4a10*/  USEL UR10, URZ, 0x1, UP1 ;  /* 0x00000001ff0a7887 */ /* 0x010fe40008800000 */
[----:B------:R-:W-:-:S04]  /*4a20*/  USEL UR9, UR9, URZ, UP1 ;  /* 0x000000ff09097287 */ /* 0x000fc80008800000 */
[----:B------:R-:W-:Y:S01]  /*4a30*/  ULEA UR7, UR9, UR5, 0x3 ;  /* 0x0000000509077291 */ /* 0x000fe2000f8e18ff */
[----:B-1----:R-:W-:-:S04]  /*4a40*/  LOP3.LUT R2, R9, UR10, RZ, 0x3c, !PT ;  /* 0x0000000a09027c12 */ /* 0x002fc8000f8e3cff */
[----:B------:R-:W-:-:S04]  /*4a50*/  SHF.L.U32 R3, R2, 0x1f, RZ ;  /* 0x0000001f02037819 */ /* 0x000fc800000006ff */
[----:B------:R-:W1:Y:S02]  /*4a60*/  SYNCS.PHASECHK.TRANS64.TRYWAIT P0, [UR7], R3 ;  /* 0x00000003ff0075a7 */ /* 0x000e640008001107 */
[----:B-1----:R-:W-:Y:S05]  /*4a70*/  @!P0 BRA `(.L_x_100) ;  /* 0x0000003000e08947 */ /* 0x002fea0003800000 */
.L_x_200:
        /* <DEDUP_REMOVED lines=9> */
.L_x_202:
[----:B------:R-:W-:-:S04]  /*4b10*/  UIADD3 UR9, UPT, UPT, UR9, 0x1, URZ ;  /* 0x0000000109097890 */ /* 0x000fc8000fffe0ff */
[----:B------:R-:W-:-:S04]  /*4b20*/  UISETP.NE.AND UP1, UPT, UR9, 0x4, UPT ;  /* 0x000000040900788c */ /* 0x000fc8000bf25270 */
[----:B------:R-:W-:Y:S02]  /*4b30*/  USEL UR7, URZ, 0x1, UP1 ;  /* 0x00000001ff077887 */ /* 0x000fe40008800000 */
[----:B------:R-:W-:-:S04]  /*4b40*/  USEL UR9, UR9, URZ, UP1 ;  /* 0x000000ff09097287 */ /* 0x000fc80008800000 */
[----:B------:R-:W-:Y:S01]  /*4b50*/  ULEA UR9, UR9, UR5, 0x3 ;  /* 0x0000000509097291 */ /* 0x000fe2000f8e18ff */
[----:B------:R-:W-:-:S04]  /*4b60*/  LOP3.LUT R2, R2, UR7, RZ, 0x3c, !PT ;  /* 0x0000000702027c12 */ /* 0x000fc8000f8e3cff */
[----:B------:R-:W-:Y:S01]  /*4b70*/  SHF.L.U32 R2, R2, 0x1f, RZ ;  /* 0x0000001f02027819 */ /* 0x000fe200000006ff */
[----:B-1----:R-:W-:-:S04]  /*4b80*/  IMAD.U32 R0, RZ, RZ, UR9 ;  /* 0x00000009ff007e24 */ /* 0x002fc8000f8e00ff */
[----:B------:R1:W2:Y:S03]  /*4b90*/  SYNCS.PHASECHK.TRANS64.TRYWAIT P0, [R0+URZ], R2 ;  /* 0x00000002000075a7 */ /* 0x0002a600080011ff */
[----:B--2---:R-:W-:Y:S05]  /*4ba0*/  @!P0 NANOSLEEP.SYNCS 0x989680 ;  /* 0x009896800000895d */ /* 0x004fea0003900000 */
[----:B------:R-:W2:Y:S02]  /*4bb0*/  @!P0 SYNCS.PHASECHK.TRANS64 P0, [R0+URZ], R2 ;  /* 0x00000002000085a7 */ /* 0x000ea400080010ff */
[----:B--2---:R-:W-:Y:S05]  /*4bc0*/  @P0 BRA `(.L_x_102) ;  /* 0x0000000000200947 */ /* 0x004fea0003800000 */
.L_x_103:
[----:B--2---:R2:W4:Y:S02]  /*4bd0*/  SYNCS.PHASECHK.TRANS64.TRYWAIT P0, [R0+URZ], R2 ;  /* 0x00000002000075a7 */ /* 0x00452400080011ff */
[----:B----4-:R-:W-:Y:S05]  /*4be0*/  @!P0 NANOSLEEP.SYNCS 0x989680 ;  /* 0x009896800000895d */ /* 0x010fea0003900000 */
[----:B------:R-:W4:Y:S02]  /*4bf0*/  @!P0 SYNCS.PHASECHK.TRANS64 P0, [R0+URZ], R2 ;  /* 0x00000002000085a7 */ /* 0x000f2400080010ff */
[----:B----4-:R-:W-:Y:S05]  /*4c00*/  @!P0 BRA `(.L_x_103) ;  /* 0xfffffffc00f08947 */ /* 0x010fea000383ffff */
[----:B------:R-:W-:Y:S05]  /*4c10*/  BRA `(.L_x_102) ;  /* 0x00000000000c7947 */ /* 0x000fea0003800000 */
.L_x_98:
[----:B------:R-:W-:-:S04]  /*4c20*/  UIADD3 UR5, UPT, UPT, UR8, 0x240, URZ ;  /* 0x0000024008057890 */ /* 0x000fc8000fffe0ff */
[----:B------:R-:W-:-:S09]  /*4c30*/  UPRMT UR5, UR4, 0x654, UR5 ;  /* 0x0000065404057896 */ /* 0x000fd20008000005 */
[----:B------:R-:W-:Y:S03]  /*4c40*/  SYNCS.ARRIVE.TRANS64.RED.A1T0 RZ, [UR5], RZ ;  /* 0x000000ffffff79a7 */ /* 0x000fe60008100405 */
.L_x_102:
[----:B-12---:R-:W-:Y:S01]  /*4c50*/  SHF.L.U32 R2, RZ, 0x1f, RZ ;  /* 0x0000001fff027819 */ /* 0x006fe200000006ff */
[----:B------:R-:W-:Y:S01]  /*4c60*/  UIADD3 UR5, UPT, UPT, UR8, 0x240, URZ ;  /* 0x0000024008057890 */ /* 0x000fe2000fffe0ff */
[----:B------:R-:W-:Y:S02]  /*4c70*/  PLOP3.LUT P0, PT, PT, PT, UP0, 0x80, 0x8 ;  /* 0x000000000008781c */ /* 0x000fe40003f0f008 */
[----:B------:R-:W1:Y:S02]  /*4c80*/  SYNCS.PHASECHK.TRANS64.TRYWAIT P1, [UR8+0x240], R2 ;  /* 0x00024002ff0075a7 */ /* 0x000e640008021108 */
[----:B-1----:R-:W-:Y:S09]  /*4c90*/  @!P1 BRA `(.L_x_104) ;  /* 0x0000003000889947 */ /* 0x002ff20003800000 */
.L_x_204:
[----:B------:R-:W-:Y:S01]  /*4ca0*/  @!UP0 UPRMT UR5, UR4, 0x654, UR5 ;  /* 0x0000065404058896 */ /* 0x000fe20008000005 */
[----:B------:R-:W-:Y:S02]  /*4cb0*/  UMOV UR8, 0xffff ;  /* 0x0000ffff00087882 */ /* 0x000fe40000000000 */
[----:B------:R-:W-:-:S06]  /*4cc0*/  UMOV UR4, 0x1 ;  /* 0x0000000100047882 */ /* 0x000fcc0000000000 */
[----:B------:R-:W-:Y:S01]  /*4cd0*/  @!P0 SYNCS.ARRIVE.TRANS64.RED.A1T0 RZ, [UR5], RZ ;  /* 0x000000ffffff89a7 */ /* 0x000fe20008100405 */
[----:B------:R-:W-:Y:S01]  /*4ce0*/  NOP ;  /* 0x0000000000007918 */ /* 0x000fe20000000000 */
[----:B-1----:R-:W1:Y:S01]  /*4cf0*/  LDS R0, [UR6+0x14] ;  /* 0x00001406ff007984 */ /* 0x002e620008000800 */
[----:B------:R-:W-:-:S04]  /*4d00*/  ULOP3.LUT UR5, UR24, 0xffff, URZ, 0xc0, !UPT ;  /* 0x0000ffff18057892 */ /* 0x000fc8000f8ec0ff */
[----:B------:R-:W-:-:S04]  /*4d10*/  USHF.R.U32.HI UR5, URZ, 0x5, UR5 ;  /* 0x00000005ff057899 */ /* 0x000fc80008011605 */
[----:B------:R-:W-:Y:S02]  /*4d20*/  USHF.L.U32 UR8, UR8, UR5, URZ ;  /* 0x0000000508087299 */ /* 0x000fe400080006ff */
[----:B------:R-:W-:-:S04]  /*4d30*/  USHF.L.U32 UR4, UR4, UR5, URZ ;  /* 0x0000000504047299 */ /* 0x000fc800080006ff */
[----:B-1----:R-:W-:-:S04]  /*4d40*/  LOP3.LUT R0, R0, UR8, RZ, 0xc0, !PT ;  /* 0x0000000800007c12 */ /* 0x002fc8000f8ec0ff */
[----:B------:R-:W-:-:S13]  /*4d50*/  ISETP.NE.AND P0, PT, R0, UR8, PT ;  /* 0x0000000800007c0c */ /* 0x000fda000bf05270 */
[----:B------:R-:W-:Y:S05]  /*4d60*/  @P0 BRA `(.L_x_105) ;  /* 0x0000000000580947 */ /* 0x000fea0003800000 */
[----:B------:R-:W1:Y:S02]  /*4d70*/  LDS R0, [UR6+0x18] ;  /* 0x00001806ff007984 */ /* 0x000e640008000800 */
[----:B-1----:R-:W-:-:S04]  /*4d80*/  LOP3.LUT R0, R0, UR4, RZ, 0xc0, !PT ;  /* 0x0000000400007c12 */ /* 0x002fc8000f8ec0ff */
[----:B------:R-:W-:-:S13]  /*4d90*/  ISETP.NE.AND P0, PT, R0, UR4, PT ;  /* 0x0000000400007c0c */ /* 0x000fda000bf05270 */
[----:B------:R-:W-:Y:S05]  /*4da0*/  @P0 BRA `(.L_x_106) ;  /* 0x00000000003c0947 */ /* 0x000fea0003800000 */
[----:B------:R-:W1:Y:S01]  /*4db0*/  S2R R2, SR_LANEID ;  /* 0x0000000000027919 */ /* 0x000e620000000000 */
[----:B------:R-:W-:Y:S01]  /*4dc0*/  ULOP3.LUT UR8, URZ, UR8, URZ, 0x33, !UPT ;  /* 0x00000008ff087292 */ /* 0x000fe2000f8e33ff */
[----:B------:R-:W-:Y:S02]  /*4dd0*/  VOTEU.ANY UR7, UPT, PT ;  /* 0x0000000000077886 */ /* 0x000fe400038e0100 */
[----:B------:R-:W-:-:S03]  /*4de0*/  UFLO.U32 UR7, UR7 ;  /* 0x00000007000772bd */ /* 0x000fc600080e0000 */
[----:B------:R-:W-:-:S04]  /*4df0*/  IMAD.U32 R0, RZ, RZ, UR8 ;  /* 0x00000008ff007e24 */ /* 0x000fc8000f8e00ff */
[----:B------:R2:W3:Y:S02]  /*4e00*/  REDUX UR5, R0 ;  /* 0x00000000000573c4 */ /* 0x0004e40000000000 */
[----:B------:R1:W-:Y:S02]  /*4e10*/  UTCATOMSWS.AND URZ, UR8 ;  /* 0x0000000800ff79e3 */ /* 0x0003e40008000000 */
[----:B-1----:R-:W-:Y:S02]  /*4e20*/  ISETP.EQ.U32.AND P0, PT, R2, UR7, PT ;  /* 0x0000000702007c0c */ /* 0x002fe4000bf02070 */
[----:B--2---:R-:W-:Y:S02]  /*4e30*/  LOP3.LUT R0, RZ, UR4, RZ, 0x33, !PT ;  /* 0x00000004ff007c12 */ /* 0x004fe4000f8e33ff */
[----:B---3--:R-:W-:Y:S02]  /*4e40*/  MOV R2, UR5 ;  /* 0x0000000500027c02 */ /* 0x008fe40008000f00 */
[----:B------:R-:W1:Y:S07]  /*4e50*/  REDUX UR4, R0 ;  /* 0x00000000000473c4 */ /* 0x000e6e0000000000 */
[----:B------:R2:W-:Y:S01]  /*4e60*/  @P0 ATOMS.AND RZ, [UR6+0x14], R2 ;  /* 0x00001402ffff098c */ /* 0x0005e2000a800006 */
[----:B-1----:R-:W-:-:S05]  /*4e70*/  IMAD.U32 R0, RZ, RZ, UR4 ;  /* 0x00000004ff007e24 */ /* 0x002fca000f8e00ff */
[----:B------:R2:W-:Y:S01]  /*4e80*/  @P0 ATOMS.AND RZ, [UR6+0x18], R0 ;  /* 0x00001800ffff098c */ /* 0x0005e2000a800006 */
[----:B------:R-:W-:Y:S05]  /*4e90*/  BRA `(.L_x_107) ;  /* 0x0000000000147947 */ /* 0x000fea0003800000 */
.L_x_106:
[----:B------:R-:W-:Y:S02]  /*4ea0*/  MOV R2, 0x4ec0 ;  /* 0x00004ec000027802 */ /* 0x000fe40000000f00 */
[----:B---345:R-:W-:Y:S05]  /*4eb0*/  CALL.REL.NOINC `($__internal_0_$__cuda_sm10x_tcgen05_guardrail_trap_col_being_dealloced_not_returned_by_alloc) ;  /* 0x00000030009c7944 */ /* 0x038fea0003c00000 */
[----:B------:R-:W-:Y:S05]  /*4ec0*/  BRA `(.L_x_107) ;  /* 0x0000000000087947 */ /* 0x000fea0003800000 */
.L_x_105:
[----:B------:R-:W-:Y:S02]  /*4ed0*/  MOV R2, 0x4ef0 ;  /* 0x00004ef000027802 */ /* 0x000fe40000000f00 */
[----:B---345:R-:W-:Y:S05]  /*4ee0*/  CALL.REL.NOINC `($__internal_2_$__cuda_sm10x_tcgen05_guardrail_trap_unallocated_columns_being_dealloced) ;  /* 0x0000003000a87944 */ /* 0x038fea0003c00000 */
.L_x_107:
[----:B------:R-:W-:Y:S01]  /*4ef0*/  NOP ;  /* 0x0000000000007918 */ /* 0x000fe20000000000 */
[----:B----4-:R-:W-:Y:S05]  /*4f00*/  EXIT ;  /* 0x000000000000794d */ /* 0x010fea0003800000 */
.L_x_78:
[----:B------:R-:W-:-:S09]  /*4f10*/  UISETP.NE.OR UP5, UPT, UR10, 0x3, !UP5 ;  /* 0x000000030a00788c */ /* 0x000fd2000efa5670 */
[----:B------:R-:W-:Y:S05]  /*4f20*/  BRA.U UP5, `(.L_x_108) ;  /* 0x0000000905cc7547 */ /* 0x000fea000b800000 */
[----:B------:R-:W1:Y:S01]  /*4f30*/  LDC R0, c[0x0][0xb30] ;  /* 0x0002cc00ff007b82 */ /* 0x000e620000000800 */
[----:B------:R-:W2:Y:S01]  /*4f40*/  LDCU.64 UR8, c[0x0][0x888] ;  /* 0x00011100ff0877ac */ /* 0x000ea20008000a00 */
[----:B------:R-:W-:Y:S02]  /*4f50*/  HFMA2 R27, -RZ, RZ, 0, 0 ;  /* 0x00000000ff1b7431 */ /* 0x000fe400000001ff */
[----:B------:R-:W-:Y:S01]  /*4f60*/  IMAD.MOV.U32 R29, RZ, RZ, 0x1 ;  /* 0x00000001ff1d7424 */ /* 0x000fe200078e00ff */
[----:B------:R-:W-:Y:S01]  /*4f70*/  MOV R23, 0x800 ;  /* 0x0000080000177802 */ /* 0x000fe20000000f00 */
[----:B------:R-:W3:Y:S01]  /*4f80*/  LDCU.64 UR4, c[0x0][0x890] ;  /* 0x00011200ff0477ac */ /* 0x000ee20008000a00 */
[----:B------:R-:W-:Y:S01]  /*4f90*/  IMAD.MOV.U32 R28, RZ, RZ, RZ ;  /* 0x000000ffff1c7224 */ /* 0x000fe200078e00ff */
[----:B------:R-:W4:Y:S01]  /*4fa0*/  LDC R22, c[0x0][0x370] ;  /* 0x0000dc00ff167b82 */ /* 0x000f220000000800 */
[----:B------:R-:W-:Y:S01]  /*4fb0*/  UMOV UR6, 0x400 ;  /* 0x0000040000067882 */ /* 0x000fe20000000000 */
[----:B------:R-:W-:-:S02]  /*4fc0*/  UPLOP3.LUT UP1, UPT, UPT, UPT, UPT, 0x40, 0x4 ;  /* 0x000000000004789c */ /* 0x000fc40003f2e870 */
[----:B------:R-:W-:-:S04]  /*4fd0*/  ULEA UR6, UR42, UR6, 0x18 ;  /* 0x000000062a067291 */ /* 0x000fc8000f8ec0ff */
[----:B------:R-:W4:Y:S01]  /*4fe0*/  LDC R3, c[0x0][0xb0c] ;  /* 0x0002c300ff037b82 */ /* 0x000f220000000800 */
[----:B--2---:R-:W-:Y:S02]  /*4ff0*/  UISETP.NE.U32.AND UP2, UPT, UR8, URZ, UPT ;  /* 0x000000ff0800728c */ /* 0x004fe4000bf45070 */
[----:B------:R-:W-:Y:S02]  /*5000*/  UIADD3 UR8, UPT, UPT, UR6, 0x1a0, URZ ;  /* 0x000001a006087890 */ /* 0x000fe4000fffe0ff */
[----:B---3--:R-:W-:-:S03]  /*5010*/  UISETP.NE.U32.AND UP3, UPT, UR4, URZ, UPT ;  /* 0x000000ff0400728c */ /* 0x008fc6000bf65070 */
[----:B------:R-:W2:Y:S01]  /*5020*/  LDC R20, c[0x0][0xb20] ;  /* 0x0002c800ff147b82 */ /* 0x000ea20000000800 */
[----:B-1----:R-:W-:Y:S01]  /*5030*/  ISETP.NE.AND P1, PT, R0, 0x1, PT ;  /* 0x000000010000780c */ /* 0x002fe20003f25270 */
[----:B------:R-:W-:Y:S02]  /*5040*/  UISETP.NE.AND.EX UP2, UPT, UR9, URZ, UPT, UP2 ;  /* 0x000000ff0900728c */ /* 0x000fe4000bf45320 */
[----:B------:R-:W-:Y:S02]  /*5050*/  UPRMT UR42, UR42, 0x654, UR8 ;  /* 0x000006542a2a7896 */ /* 0x000fe40008000008 */
[----:B------:R-:W-:Y:S02]  /*5060*/  UISETP.NE.AND.EX UP3, UPT, UR5, URZ, UPT, UP3 ;  /* 0x000000ff0500728c */ /* 0x000fe4000bf65330 */
[----:B------:R-:W1:Y:S08]  /*5070*/  LDC.64 R30, c[0x0][0x348] ;  /* 0x0000d200ff1e7b82 */ /* 0x000e700000000a00 */
[----:B------:R-:W3:Y:S08]  /*5080*/  LDC.64 R14, c[0x0][0xb10] ;  /* 0x0002c400ff0e7b82 */ /* 0x000ef00000000a00 */
[----:B------:R-:W1:Y:S08]  /*5090*/  LDC.64 R6, c[0x0][0xb18] ;  /* 0x0002c600ff067b82 */ /* 0x000e700000000a00 */
[----:B------:R-:W1:Y:S08]  /*50a0*/  LDC.64 R4, c[0x0][0xb28] ;  /* 0x0002ca00ff047b82 */ /* 0x000e700000000a00 */
[----:B--2-4-:R-:W1:Y:S02]  /*50b0*/  LDC R21, c[0x0][0x374] ;  /* 0x0000dd00ff157b82 */ /* 0x014e640000000800 */
.L_x_116:
[C---:B------:R-:W-:Y:S02]  /*50c0*/  LEA R0, R28.reuse, UR6, 0x3 ;  /* 0x000000061c007c11 */ /* 0x040fe4000f8e18ff */
[----:B------:R-:W-:Y:S02]  /*50d0*/  SHF.L.U32 R2, R27, 0x1f, RZ ;  /* 0x0000001f1b027819 */ /* 0x000fe400000006ff */
[----:B------:R-:W-:Y:S02]  /*50e0*/  LEA R16, R28, UR6, 0x4 ;  /* 0x000000061c107c11 */ /* 0x000fe4000f8e20ff */
[----:B--2---:R-:W2:Y:S02]  /*50f0*/  SYNCS.PHASECHK.TRANS64.TRYWAIT P0, [R0+URZ+0x1c0], R2 ;  /* 0x0001c002000075a7 */ /* 0x004ea400080011ff */
[----:B--2---:R-:W-:Y:S05]  /*5100*/  @!P0 BRA `(.L_x_109) ;  /* 0x0000002c00848947 */ /* 0x004fea0003800000 */
.L_x_205:
[----:B------:R-:W-:Y:S01]  /*5110*/  ISETP.GE.AND P0, PT, R26, 0x1, PT ;  /* 0x000000011a00780c */ /* 0x000fe20003f06270 */
[----:B------:R-:W4:Y:S01]  /*5120*/  LDS.128 R16, [R16+0x250] ;  /* 0x0002500010107984 */ /* 0x000f220000000c00 */
[----:B------:R-:W-:Y:S01]  /*5130*/  ISETP.NE.U32.AND P4, PT, RZ, UR4, PT ;  /* 0x00000004ff007c0c */ /* 0x000fe2000bf85070 */
[----:B--2---:R-:W-:Y:S01]  /*5140*/  VIADD R0, R0, 0x1d0 ;  /* 0x000001d000007836 */ /* 0x004fe20000000000 */
[----:B------:R-:W-:Y:S02]  /*5150*/  SHF.L.U32 R24, R29, 0x1f, RZ ;  /* 0x0000001f1d187819 */ /* 0x000fe400000006ff */
[----:B------:R-:W-:Y:S02]  /*5160*/  ISETP.NE.AND.EX P4, PT, RZ, UR5, PT, P4 ;  /* 0x00000005ff007c0c */ /* 0x000fe4000bf85340 */
[----:B------:R-:W-:Y:S01]  /*5170*/  PRMT R0, RZ, 0x654, R0 ;  /* 0x00000654ff007816 */ /* 0x000fe20000000000 */
[----:B------:R-:W-:Y:S01]  /*5180*/  @!PT LDS RZ, [RZ] ;  /* 0x00000000fffff984 */ /* 0x000fe20000000800 */
[----:B------:R-:W-:Y:S01]  /*5190*/  @!PT LDS RZ, [RZ] ;  /* 0x00000000fffff984 */ /* 0x000fe20000000800 */
[----:B------:R-:W-:Y:S01]  /*51a0*/  @!PT LDS RZ, [RZ] ;  /* 0x00000000fffff984 */ /* 0x000fe20000000800 */
[----:B------:R-:W-:Y:S01]  /*51b0*/  @!PT LDS RZ, [RZ] ;  /* 0x00000000fffff984 */ /* 0x000fe20000000800 */
[----:B------:R2:W-:Y:S06]  /*51c0*/  MEMBAR.ALL.CTA ;  /* 0x0000000000007992 */ /* 0x0005ec0000008000 */
[----:B--2---:R-:W2:Y:S02]  /*51d0*/  FENCE.VIEW.ASYNC.S ;  /* 0x00000000000073c6 */ /* 0x004ea40000000000 */
[----:B--2---:R2:W-:Y:S01]  /*51e0*/  SYNCS.ARRIVE.TRANS64.RED.A1T0 RZ, [R0+URZ], RZ ;  /* 0x000000ff00ff79a7 */ /* 0x0045e200081004ff */
[----:B----4-:R-:W-:Y:S11]  /*51f0*/  LOP3.LUT P3, RZ, R18, 0x1, RZ, 0xc0, !PT ;  /* 0x0000000112ff7812 */ /* 0x010ff6000786c0ff */
[----:B------:R-:W-:Y:S02]  /*5200*/  @!UPT UIADD3 URZ, UPT, UPT, URZ, URZ, URZ ;  /* 0x000000fffffff290 */ /* 0x000fe4000fffe0ff */
[----:B------:R-:W-:Y:S02]  /*5210*/  @P3 MOV R11, R16 ;  /* 0x00000010000b3202 */ /* 0x000fe40000000f00 */
[----:B------:R-:W-:Y:S01]  /*5220*/  @P3 LOP3.LUT R10, R17, 0xffff, RZ, 0xc0, !PT ;  /* 0x0000ffff110a3812 */ /* 0x000fe200078ec0ff */
[----:B--2---:R-:W-:Y:S06]  /*5230*/  @!P0 BRA `(.L_x_110) ;  /* 0x0000000000a48947 */ /* 0x004fec0003800000 */
[-C--:B-1----:R-:W-:Y:S01]  /*5240*/  IMAD.HI.U32 R0, R21, R7.reuse, RZ ;  /* 0x0000000715007227 */ /* 0x082fe200078e00ff */
[----:B------:R-:W-:Y:S02]  /*5250*/  ISETP.NE.AND P0, PT, R6, 0x1, PT ;  /* 0x000000010600780c */ /* 0x000fe40003f05270 */
[----:B------:R-:W-:Y:S01]  /*5260*/  ISETP.NE.AND P2, PT, R26, 0x1, PT ;  /* 0x000000011a00780c */ /* 0x000fe20003f45270 */
[----:B---3--:R-:W-:Y:S01]  /*5270*/  IMAD.HI.U32 R9, R22, R14, RZ ;  /* 0x0000000e16097227 */ /* 0x008fe200078e00ff */
[----:B------:R-:W-:Y:S02]  /*5280*/  SHF.R.U32.HI R0, RZ, R20, R0 ;  /* 0x00000014ff007219 */ /* 0x000fe40000011600 */
[----:B------:R-:W-:Y:S01]  /*5290*/  ISETP.NE.AND P5, PT, R3, 0x1, PT ;  /* 0x000000010300780c */ /* 0x000fe20003fa5270 */
[----:B------:R-:W-:Y:S01]  /*52a0*/  IMAD.HI.U32 R13, R10, R7, RZ ;  /* 0x000000070a0d7227 */ /* 0x000fe200078e00ff */
[----:B------:R-:W-:Y:S02]  /*52b0*/  SHF.R.U32.HI R9, RZ, R15, R9 ;  /* 0x0000000fff097219 */ /* 0x000fe40000011609 */
[----:B------:R-:W-:Y:S01]  /*52c0*/  SEL R0, R21, R0, !P0 ;  /* 0x0000000015007207 */ /* 0x000fe20004000000 */
[----:B------:R-:W-:Y:S01]  /*52d0*/  IMAD.HI.U32 R12, R11, R14, RZ ;  /* 0x0000000e0b0c7227 */ /* 0x000fe200078e00ff */
[----:B------:R-:W-:Y:S03]  /*52e0*/  SEL R9, R22, R9, !P5 ;  /* 0x0000000916097207 */ /* 0x000fe60006800000 */
[-C--:B------:R-:W-:Y:S01]  /*52f0*/  IMAD.HI.U32 R8, R0, R4.reuse, RZ ;  /* 0x0000000400087227 */ /* 0x080fe200078e00ff */
[----:B------:R-:W-:Y:S03]  /*5300*/  SHF.R.U32.HI R12, RZ, R15, R12 ;  /* 0x0000000fff0c7219 */ /* 0x000fe6000001160c */
[----:B------:R-:W-:Y:S01]  /*5310*/  IMAD.HI.U32 R2, R9, R4, RZ ;  /* 0x0000000409027227 */ /* 0x000fe200078e00ff */
[-C--:B------:R-:W-:Y:S02]  /*5320*/  @P2 SHF.R.U32.HI R0, RZ, R5.reuse, R8 ;  /* 0x00000005ff002219 */ /* 0x080fe40000011608 */
[----:B------:R-:W-:Y:S02]  /*5330*/  SHF.R.U32.HI R8, RZ, R20, R13 ;  /* 0x00000014ff087219 */ /* 0x000fe4000001160d */
[----:B------:R-:W-:Y:S01]  /*5340*/  @P2 SHF.R.U32.HI R9, RZ, R5, R2 ;  /* 0x00000005ff092219 */ /* 0x000fe20000011602 */
[----:B------:R-:W-:Y:S01]  /*5350*/  IMAD R0, R26, R0, RZ ;  /* 0x000000001a007224 */ /* 0x000fe200078e02ff */
[----:B------:R-:W-:Y:S02]  /*5360*/  SEL R8, R10, R8, !P0 ;  /* 0x000000080a087207 */ /* 0x000fe40004000000 */
[----:B------:R-:W-:Y:S01]  /*5370*/  SEL R2, R11, R12, !P5 ;  /* 0x0000000c0b027207 */ /* 0x000fe20006800000 */
[----:B------:R-:W-:Y:S01]  /*5380*/  IMAD R12, R26, R9, RZ ;  /* 0x000000091a0c7224 */ /* 0x000fe200078e02ff */
[C---:B------:R-:W-:Y:S01]  /*5390*/  ISETP.GE.AND P0, PT, R8.reuse, R0, PT ;  /* 0x000000000800720c */ /* 0x040fe20003f06270 */
[----:B------:R-:W-:Y:S03]  /*53a0*/  IMAD.HI.U32 R0, R8, R4, RZ ;  /* 0x0000000408007227 */ /* 0x000fe600078e00ff */
[----:B------:R-:W-:Y:S02]  /*53b0*/  ISETP.GE.OR P0, PT, R2, R12, P0 ;  /* 0x0000000c0200720c */ /* 0x000fe40000706670 */
[-C--:B------:R-:W-:Y:S04]  /*53c0*/  SHF.R.U32.HI R0, RZ, R5.reuse, R0 ;  /* 0x00000005ff007219 */ /* 0x080fe80000011600 */
[----:B------:R-:W-:Y:S05]  /*53d0*/  SEL R13, R8, R0, !P2 ;  /* 0x00000000080d7207 */ /* 0x000fea0005000000 */
[----:B------:R-:W-:Y:S02]  /*53e0*/  IMAD.MOV R12, RZ, RZ, -R13 ;  /* 0x000000ffff0c7224 */ /* 0x000fe400078e0a0d */
[----:B------:R-:W-:Y:S04]  /*53f0*/  @!P0 IMAD.HI.U32 R0, R2, R4, RZ ;  /* 0x0000000402008227 */ /* 0x000fe800078e00ff */
[----:B------:R-:W-:Y:S01]  /*5400*/  IMAD R12, R26, R12, R8 ;  /* 0x0000000c1a0c7224 */ /* 0x000fe200078e0208 */
[----:B------:R-:W-:Y:S04]  /*5410*/  @!P0 SHF.R.U32.HI R0, RZ, R5, R0 ;  /* 0x00000005ff008219 */ /* 0x000fe80000011600 */
[----:B------:R-:W-:Y:S04]  /*5420*/  @!P0 SEL R0, R2, R0, !P2 ;  /* 0x0000000002008207 */ /* 0x000fe80005000000 */
[----:B------:R-:W-:Y:S01]  /*5430*/  @!P0 IADD3 R13, PT, PT, R13, -R0, RZ ;  /* 0x800000000d0d8210 */ /* 0x000fe20007ffe0ff */
[----:B------:R-:W-:Y:S01]  /*5440*/  @!P0 IMAD R0, R9, R12, R0 ;  /* 0x0000000c09008224 */ /* 0x000fe200078e0200 */
[----:B------:R-:W-:Y:S01]  /*5450*/  IADD3 R9, PT, PT, -R8, RZ, RZ ;  /* 0x000000ff08097210 */ /* 0x000fe20007ffe1ff */
[--C-:B------:R-:W-:Y:S02]  /*5460*/  IMAD.MOV R12, RZ, RZ, -R2.reuse ;  /* 0x000000ffff0c7224 */ /* 0x100fe400078e0a02 */
[----:B------:R-:W-:Y:S02]  /*5470*/  @!P0 IMAD R8, R13, R26, R2 ;  /* 0x0000001a0d088224 */ /* 0x000fe400078e0202 */
[----:B------:R-:W-:Y:S02]  /*5480*/  @!P0 IMAD.MOV.U32 R2, RZ, RZ, R0 ;  /* 0x000000ffff028224 */ /* 0x000fe400078e0000 */
[----:B------:R-:W-:Y:S02]  /*5490*/  IMAD R11, R3, R12, R11 ;  /* 0x0000000c030b7224 */ /* 0x000fe400078e020b */
[----:B------:R-:W-:Y:S02]  /*54a0*/  IMAD R10, R6, R9, R10 ;  /* 0x00000009060a7224 */ /* 0x000fe400078e020a */
[----:B------:R-:W-:Y:S02]  /*54b0*/  IMAD R11, R2, R3, R11 ;  /* 0x00000003020b7224 */ /* 0x000fe400078e020b */
[----:B------:R-:W-:Y:S02]  /*54c0*/  IMAD R10, R8, R6, R10 ;  /* 0x00000006080a7224 */ /* 0x000fe400078e020a */
.L_x_110:
[----:B------:R-:W-:Y:S05]  /*54d0*/  BRA.U UP1, `(.L_x_111) ;  /* 0x0000000101107547 */ /* 0x000fea000b800000 */
[----:B------:R-:W-:Y:S04]  /*54e0*/  MOV R2, UR7 ;  /* 0x0000000700027c02 */ /* 0x000fe80008000f00 */
[----:B------:R-:W-:Y:S04]  /*54f0*/  SHF.L.U32 R2, R2, 0x1f, RZ ;  /* 0x0000001f02027819 */ /* 0x000fe800000006ff */
[----:B------:R-:W2:Y:S02]  /*5500*/  SYNCS.PHASECHK.TRANS64.TRYWAIT P0, [UR6+0x1b8], R2 ;  /* 0x0001b802ff0075a7 */ /* 0x000ea40008001106 */
[----:B--2---:R-:W-:Y:S05]  /*5510*/  @!P0 BRA `(.L_x_112) ;  /* 0x0000002800948947 */ /* 0x004fea0003800000 */
.L_x_111:
[----:B------:R-:W-:Y:S05]  /*5520*/  BRA.U !UP3, `(.L_x_113) ;  /* 0x000000010b347547 */ /* 0x000fea000b800000 */
[----:B------:R-:W-:Y:S01]  /*5530*/  UPLOP3.LUT UP0, UPT, UPT, UPT, UP2, 0x80, 0x8 ;  /* 0x000000000008789c */ /* 0x000fe20003f0f020 */
[----:B------:R-:W-:Y:S05]  /*5540*/  HFMA2 R55, -RZ, RZ, 0, 5.9604644775390625e-08 ;  /* 0x00000001ff377431 */ /* 0x000fea00000001ff */
[----:B------:R-:W-:Y:S05]  /*5550*/  PLOP3.LUT P0, PT, PT, PT, UP0, 0x80, 0x8 ;  /* 0x000000000008781c */ /* 0x000fea0003f0f008 */
[----:B------:R-:W4:Y:S01]  /*5560*/  @UP0 LDCU.64 UR10, c[0x0][0x888] ;  /* 0x00011100ff0a07ac */ /* 0x000f220008000a00 */
[----:B------:R-:W-:Y:S04]  /*5570*/  @UP0 UIMAD UR8, UR36, UR4, URZ ;  /* 0x00000004240802a4 */ /* 0x000fe8000f8e02ff */
[----:B----4-:R-:W-:Y:S06]  /*5580*/  @UP0 UIMAD.WIDE UR10, UR8, 0x4, UR10 ;  /* 0x00000004080a08a5 */ /* 0x010fec000f8e020a */
[----:B------:R-:W-:Y:S02]  /*5590*/  IMAD.U32 R8, RZ, RZ, UR10 ;  /* 0x0000000aff087e24 */ /* 0x000fe4000f8e00ff */
[----:B------:R-:W-:Y:S05]  /*55a0*/  IMAD.U32 R9, RZ, RZ, UR11 ;  /* 0x0000000bff097e24 */ /* 0x000fea000f8e00ff */
[----:B--2---:R-:W2:Y:S02]  /*55b0*/  @P0 LDG.E R0, desc[UR44][R8.64] ;  /* 0x0000002c08000981 */ /* 0x004ea4000c1e1900 */
[----:B--2---:R-:W-:Y:S01]  /*55c0*/  @P0 R2UR UR37, R0 ;  /* 0x00000000002502ca */ /* 0x004fe200000e0000 */
[----:B------:R-:W-:Y:S05]  /*55d0*/  IMAD.MOV.U32 R0, RZ, RZ, 0x1 ;  /* 0x00000001ff007424 */ /* 0x000fea00078e00ff */
[----:B------:R-:W-:Y:S08]  /*55e0*/  @!P0 PRMT R55, R0, 0x7610, R55 ;  /* 0x0000761000378816 */ /* 0x000ff00000000037 */
[----:B------:R-:W4:Y:S02]  /*55f0*/  @!UP0 LDCU UR37, c[0x0][0x880] ;  /* 0x00011000ff2587ac */ /* 0x000f240008000800 */
.L_x_113:
[----:B----4-:R-:W-:Y:S01]  /*5600*/  @!P4 FSETP.EQ.AND P5, PT, RZ, UR37, PT ;  /* 0x00000025ff00cc0b */ /* 0x010fe2000bfa2000 */
[----:B------:R-:W-:Y:S01]  /*5610*/  @!UPT UIADD3 URZ, UPT, UPT, URZ, URZ, URZ ;  /* 0x000000fffffff290 */ /* 0x000fe2000fffe0ff */
[----:B------:R-:W-:Y:S11]  /*5620*/  @!P4 BRA `(.L_x_114) ;  /* 0x000000000014c947 */ /* 0x000ff60003800000 */
[----:B------:R-:W-:Y:S02]  /*5630*/  LOP3.LUT P0, RZ, R55, 0xff, RZ, 0xc0, !PT ;  /* 0x000000ff37ff7812 */ /* 0x000fe4000780c0ff */
[----:B------:R-:W-:Y:S04]  /*5640*/  PLOP3.LUT P5, PT, PT, PT, UP0, 0x80, 0x8 ;  /* 0x000000000008781c */ /* 0x000fe80003faf008 */
[----:B------:R-:W-:Y:S07]  /*5650*/  PLOP3.LUT P5, PT, P5, PT, PT, 0x8, 0x80 ;  /* 0x000000000080781c */ /* 0x000fee0002fae170 */
[----:B------:R-:W-:Y:S11]  /*5660*/  @P0 FSETP.EQ.AND P5, PT, RZ, UR37, PT ;  /* 0x00000025ff000c0b */ /* 0x000ff6000bfa2000 */
[----:B------:R-:W-:Y:S02]  /*5670*/  @!UPT UIADD3 URZ, UPT, UPT, URZ, URZ, URZ ;  /* 0x000000fffffff290 */ /* 0x000fe4000fffe0ff */
.L_x_114:
[----:B------:R-:W4:Y:S01]  /*5680*/  SYNCS.PHASECHK.TRANS64.TRYWAIT P4, [UR6+0x1a8], R24 ;  /* 0x0001a818ff0075a7 */ /* 0x000f220008081106 */
[----:B------:R-:W-:Y:S01]  /*5690*/  @P3 SHF.R.U32.HI R25, RZ, 0x10, R17 ;  /* 0x00000010ff193819 */ /* 0x000fe20000011611 */
[----:B------:R-:W-:Y:S01]  /*56a0*/  VIADD R28, R28, 0x1 ;  /* 0x000000011c1c7836 */ /* 0x000fe20000000000 */
[----:B------:R-:W1:Y:S08]  /*56b0*/  LDC.64 R8, c[0x0][0xb10] ;  /* 0x0002c400ff087b82 */ /* 0x000e700000000a00 */
[----:B------:R-:W3:Y:S08]  /*56c0*/  LDC.64 R12, c[0x0][0xb18] ;  /* 0x0002c600ff0c7b82 */ /* 0x000ef00000000a00 */
[----:B--2---:R-:W2:Y:S08]  /*56d0*/  @!P1 LDC R0, c[0x0][0xb20] ;  /* 0x0002c800ff009b82 */ /* 0x004eb00000000800 */
[----:B------:R-:W2:Y:S01]  /*56e0*/  @!P1 LDC R2, c[0x0][0xb0c] ;  /* 0x0002c300ff029b82 */ /* 0x000ea20000000800 */
[C---:B-1----:R-:W-:Y:S05]  /*56f0*/  @!P1 IMAD.HI.U32 R8, R11.reuse, R8, RZ ;  /* 0x000000080b089227 */ /* 0x042fea00078e00ff */
[----:B------:R-:W-:Y:S01]  /*5700*/  @!P1 SHF.R.U32.HI R8, RZ, R9, R8 ;  /* 0x00000009ff089219 */ /* 0x000fe20000011608 */
[----:B---3--:R-:W-:Y:S01]  /*5710*/  @!P1 IMAD.HI.U32 R13, R10, R13, RZ ;  /* 0x0000000d0a0d9227 */ /* 0x008fe200078e00ff */
[----:B------:R-:W-:Y:S04]  /*5720*/  @!P1 ISETP.NE.AND P0, PT, R12, 0x1, PT ;  /* 0x000000010c00980c */ /* 0x000fe80003f05270 */
[----:B--2---:R-:W-:Y:S02]  /*5730*/  @!P1 SHF.R.U32.HI R0, RZ, R0, R13 ;  /* 0x00000000ff009219 */ /* 0x004fe4000001160d */
[----:B------:R-:W-:Y:S02]  /*5740*/  @!P1 ISETP.NE.AND P2, PT, R2, 0x1, PT ;  /* 0x000000010200980c */ /* 0x000fe40003f45270 */
[----:B------:R-:W-:Y:S02]  /*5750*/  @!P1 SEL R9, R10, R0, !P0 ;  /* 0x000000000a099207 */ /* 0x000fe40004000000 */
[----:B------:R-:W-:Y:S02]  /*5760*/  ELECT P0, URZ, PT ;  /* 0x0000000000ff782f */ /* 0x000fe40003800000 */
[----:B------:R-:W-:Y:S05]  /*5770*/  @!P1 SEL R8, R11, R8, !P2 ;  /* 0x000000080b089207 */ /* 0x000fea0005000000 */
[----:B------:R-:W-:Y:S02]  /*5780*/  @!P1 IMAD.IADD R0, R9, 0x1, -R8 ;  /* 0x0000000109009824 */ /* 0x000fe400078e0a08 */
[----:B------:R-:W-:Y:S02]  /*5790*/  @!P1 IMAD.IADD R8, R8, 0x1, -R9 ;  /* 0x0000000108089824 */ /* 0x000fe400078e0a09 */
[----:B------:R-:W-:Y:S02]  /*57a0*/  @!P1 IMAD R11, R0, R2, R11 ;  /* 0x00000002000b9224 */ /* 0x000fe400078e020b */
[----:B------:R-:W-:Y:S01]  /*57b0*/  @!P1 IMAD R10, R8, R12, R10 ;  /* 0x0000000c080a9224 */ /* 0x000fe200078e020a */
[----:B----4-:R-:W-:Y:S06]  /*57c0*/  @!P4 BRA `(.L_x_115) ;  /* 0x000000280000c947 */ /* 0x010fec0003800000 */
.L_x_208:
[----:B------:R-:W-:Y:S01]  /*57d0*/  PLOP3.LUT P5, PT, P5, P0, PT, 0xf2, 0x2f ;  /* 0x00000000002f781c */ /* 0x000fe20002fa1e72 */
[----:B------:R-:W-:Y:S01]  /*57e0*/  UMOV UR14, 0x0 ;  /* 0x00000000000e7882 */ /* 0x000fe20000000000 */
[----:B------:R-:W-:Y:S01]  /*57f0*/  LOP3.LUT R29, R29, 0x1, RZ, 0x3c, !PT ;  /* 0x000000011d1d7812 */ /* 0x000fe200078e3cff */
[----:B------:R-:W-:Y:S01]  /*5800*/  UMOV UR15, 0x10000000 ;  /* 0x10000000000f7882 */ /* 0x000fe20000000000 */
[----:B------:R-:W-:Y:S01]  /*5810*/  UMOV UR12, UR36 ;  /* 0x00000024000c7c82 */ /* 0x000fe20008000000 */
[----:B------:R-:W-:Y:S08]  /*5820*/  @P3 R2UR UR36, R25 ;  /* 0x00000000192432ca */ /* 0x000ff000000e0000 */
[----:B------:R-:W-:Y:S01]  /*5830*/  @!P5 IADD3 R2, P0, PT, R30, 0x580, RZ ;  /* 0x000005801e02d810 */ /* 0x000fe20007f1e0ff */
[----:B------:R-:W-:Y:S01]  /*5840*/  @!P5 IMAD.SHL.U32 R54, R54, 0x10, RZ ;  /* 0x000000103636d824 */ /* 0x000fe200078e00ff */
[----:B------:R-:W-:Y:S01]  /*5850*/  VOTEU.ALL UP1, P5 ;  /* 0x0000000000ff7886 */ /* 0x000fe20002820000 */
[----:B------:R-:W-:Y:S01]  /*5860*/  @!P5 IMAD.SHL.U32 R53, R53, 0x80, RZ ;  /* 0x000000803535d824 */ /* 0x000fe200078e00ff */
[----:B------:R-:W-:Y:S01]  /*5870*/  @!P5 R2UR UR9, R2 ;  /* 0x000000000209d2ca */ /* 0x000fe200000e0000 */
[----:B-1----:R-:W-:Y:S01]  /*5880*/  @!P5 IMAD.X R0, RZ, RZ, R31, P0 ;  /* 0x000000ffff00d224 */ /* 0x002fe200000e061f */
[----:B------:R-:W-:Y:S01]  /*5890*/  @!P5 R2UR UR10, R54 ;  /* 0x00000000360ad2ca */ /* 0x000fe200000e0000 */
[----:B------:R-:W-:Y:S01]  /*58a0*/  IMAD.IADD R54, R10, 0x1, R45 ;  /* 0x000000010a367824 */ /* 0x000fe200078e022d */
[----:B------:R-:W-:Y:S01]  /*58b0*/  @!P5 R2UR UR11, R53 ;  /* 0x00000000350bd2ca */ /* 0x000fe200000e0000 */
[----:B------:R-:W-:Y:S01]  /*58c0*/  IMAD.IADD R53, R11, 0x1, R52 ;  /* 0x000000010b357824 */ /* 0x000fe200078e0234 */
[----:B------:R-:W-:Y:S02]  /*58d0*/  @!P5 R2UR UR8, R0 ;  /* 0x000000000008d2ca */ /* 0x000fe400000e0000 */
[C---:B------:R-:W-:Y:S04]  /*58e0*/  ISETP.NE.AND P0, PT, R28.reuse, 0x2, PT ;  /* 0x000000021c00780c */ /* 0x040fe80003f05270 */
[----:B------:R-:W-:Y:S01]  /*58f0*/  SEL R0, RZ, 0x1, P0 ;  /* 0x00000001ff007807 */ /* 0x000fe20000000000 */
[----:B------:R-:W-:Y:S01]  /*5900*/  IMAD.U32 R8, RZ, RZ, UR9 ;  /* 0x00000009ff087e24 */ /* 0x000fe2000f8e00ff */
[----:B------:R-:W-:Y:S01]  /*5910*/  @!UP1 UIADD3 UR9, UPT, UPT, UR6, 0x1a0, URZ ;  /* 0x000001a006099890 */ /* 0x000fe2000fffe0ff */
[----:B------:R-:W-:Y:S02]  /*5920*/  SEL R28, R28, RZ, P0 ;  /* 0x000000ff1c1c7207 */ /* 0x000fe40000000000 */
[----:B------:R-:W-:Y:S02]  /*5930*/  LOP3.LUT R27, R27, R0, RZ, 0x3c, !PT ;  /* 0x000000001b1b7212 */ /* 0x000fe400078e3cff */
[----:B------:R-:W-:Y:S01]  /*5940*/  IMAD.U32 R9, RZ, RZ, UR8 ;  /* 0x00000008ff097e24 */ /* 0x000fe2000f8e00ff */
[----:B------:R-:W-:Y:S01]  /*5950*/  @!P5 R2UR UR16, R8 ;  /* 0x000000000810d2ca */ /* 0x000fe200000e0000 */
[----:B------:R-:W-:Y:S01]  /*5960*/  @!UP1 UIADD3 UR8, UPT, UPT, UR6, 0x280, URZ ;  /* 0x0000028006089890 */ /* 0x000fe2000fffe0ff */
[----:B------:R-:W-:Y:S02]  /*5970*/  VOTEU.ALL UP1, P5 ;  /* 0x0000000000ff7886 */ /* 0x000fe40002820000 */
[----:B------:R-:W-:Y:S11]  /*5980*/  @!P5 R2UR UR17, R9 ;  /* 0x000000000911d2ca */ /* 0x000ff600000e0000 */
[----:B------:R-:W-:Y:S02]  /*5990*/  @!UPT UIADD3 URZ, UPT, UPT, URZ, URZ, URZ ;  /* 0x000000fffffff290 */ /* 0x000fe4000fffe0ff */
[----:B------:R2:W-:Y:S01]  /*59a0*/  @!UP1 UTMALDG.3D [UR8], [UR16], desc[UR14] ;  /* 0x00000e08100095b4 */ /* 0x0005e20008011000 */
[----:B------:R2:W-:Y:S01]  /*59b0*/  @!P5 SYNCS.ARRIVE.TRANS64.RED.A0TR RZ, [UR6+0x1a0], R23 ;  /* 0x0001a017ffffd9a7 */ /* 0x0005e20008300406 */
[----:B------:R-:W-:Y:S01]  /*59c0*/  UPLOP3.LUT UP1, UPT, UPT, UPT, UPT, 0x80, 0x8 ;  /* 0x000000000008789c */ /* 0x000fe20003f2f070 */
[----:B------:R-:W-:Y:S01]  /*59d0*/  SYNCS.ARRIVE.TRANS64.RED.A1T0 RZ, [UR42], RZ ;  /* 0x000000ffffff79a7 */ /* 0x000fe2000810042a */
[----:B------:R-:W-:Y:S09]  /*59e0*/  @P3 BRA `(.L_x_116) ;  /* 0xfffffff400b43947 */ /* 0x000ff2000383ffff */
[----:B------:R-:W-:Y:S07]  /*59f0*/  MOV R0, UR6 ;  /* 0x0000000600007c02 */ /* 0x000fee0008000f00 */
.L_x_117:
[----:B-1----:R-:W-:-:S04]  /*5a00*/  SHF.L.U32 R2, R29, 0x1f, RZ ;  /* 0x0000001f1d027819 */ /* 0x002fc800000006ff */
[----:B------:R1:W3:Y:S03]  /*5a10*/  SYNCS.PHASECHK.TRANS64.TRYWAIT P0, [R0+URZ+0x1a8], R2 ;  /* 0x0001a802000075a7 */ /* 0x0002e600080011ff */
[----:B---3--:R-:W-:Y:S05]  /*5a20*/  @!P0 NANOSLEEP.SYNCS 0x989680 ;  /* 0x009896800000895d */ /* 0x008fea0003900000 */
[----:B------:R-:W3:Y:S02]  /*5a30*/  @!P0 SYNCS.PHASECHK.TRANS64 P0, [R0+URZ+0x1a8], R2 ;  /* 0x0001a802000085a7 */ /* 0x000ee400080010ff */
[----:B--23--:R-:W-:Y:S05]  /*5a40*/  @P0 EXIT ;  /* 0x000000000000094d */ /* 0x00cfea0003800000 */
[----:B------:R-:W-:Y:S05]  /*5a50*/  BRA `(.L_x_117) ;  /* 0xfffffffc00e87947 */ /* 0x000fea000383ffff */
.L_x_108:
[----:B------:R-:W-:-:S06]  /*5a60*/  UISETP.GE.AND UP1, UPT, UR10, 0x4, UPT ;  /* 0x000000040a00788c */ /* 0x000fcc000bf26270 */
[----:B------:R-:W-:-:S13]  /*5a70*/  PLOP3.LUT P0, PT, PT, PT, UP1, 0x80, 0x8 ;  /* 0x000000000008781c */ /* 0x000fda0003f0f018 */
[----:B------:R-:W-:Y:S05]  /*5a80*/  @!P0 EXIT ;  /* 0x000000000000894d */ /* 0x000fea0003800000 */
[----:B------:R-:W-:Y:S01]  /*5a90*/  BAR.SYNC.DEFER_BLOCKING 0x6, 0xa0 ;  /* 0x0182800000007b1d */ /* 0x000fe20000010000 */
[C---:B------:R-:W-:Y:S01]  /*5aa0*/  IMAD.U32 R32, R65.reuse, 0x10000, RZ ;  /* 0x0001000041207824 */ /* 0x040fe200078e00ff */
[----:B------:R-:W-:Y:S01]  /*5ab0*/  LOP3.LUT R64, R2, 0x60, R65, 0xf8, !PT ;  /* 0x0000006002407812 */ /* 0x000fe200078ef841 */
[----:B------:R-:W-:Y:S01]  /*5ac0*/  IMAD.MOV.U32 R31, RZ, RZ, RZ ;  /* 0x000000ffff1f7224 */ /* 0x000fe200078e00ff */
[----:B------:R-:W-:Y:S02]  /*5ad0*/  LOP3.LUT R65, R65, 0x60, RZ, 0xc0, !PT ;  /* 0x0000006041417812 */ /* 0x000fe400078ec0ff */
[----:B------:R-:W-:Y:S01]  /*5ae0*/  CS2R R62, SRZ ;  /* 0x00000000003e7805 */ /* 0x000fe2000001ff00 */
[----:B------:R-:W-:Y:S01]  /*5af0*/  UMOV UR43, 0x400 ;  /* 0x00000400002b7882 */ /* 0x000fe20000000000 */
[----:B------:R-:W1:Y:S01]  /*5b00*/  LDC R58, c[0x0][0x370] ;  /* 0x0000dc00ff3a7b82 */ /* 0x000e620000000800 */
[----:B------:R-:W-:Y:S01]  /*5b10*/  ULEA UR43, UR42, UR43, 0x18 ;  /* 0x0000002b2a2b7291 */ /* 0x000fe2000f8ec0ff */
[----:B------:R-:W-:Y:S01]  /*5b20*/  LOP3.LUT R32, R32, 0x600000, RZ, 0xc0, !PT ;  /* 0x0060000020207812 */ /* 0x000fe200078ec0ff */
[----:B------:R-:W-:Y:S01]  /*5b30*/  IMAD.MOV.U32 R68, RZ, RZ, RZ ;  /* 0x000000ffff447224 */ /* 0x000fe200078e00ff */
[----:B------:R-:W2:Y:S01]  /*5b40*/  LDCU.64 UR48, c[0x0][0x348] ;  /* 0x00006900ff3077ac */ /* 0x000ea20008000a00 */
[----:B------:R-:W-:-:S02]  /*5b50*/  IMAD.MOV.U32 R61, RZ, RZ, RZ ;  /* 0x000000ffff3d7224 */ /* 0x000fc400078e00ff */
[----:B------:R-:W-:Y:S01]  /*5b60*/  LEA R64, R64, UR43, 0x4 ;  /* 0x0000002b40407c11 */ /* 0x000fe2000f8e20ff */
[----:B------:R-:W3:Y:S01]  /*5b70*/  LDC R28, c[0x0][0xb0c] ;  /* 0x0002c300ff1c7b82 */ /* 0x000ee20000000800 */
[----:B------:R-:W4:Y:S01]  /*5b80*/  LDCU.64 UR38, c[0x0][0x888] ;  /* 0x00011100ff2677ac */ /* 0x000f220008000a00 */
[----:B------:R-:W1:Y:S06]  /*5b90*/  LDCU.64 UR40, c[0x0][0x890] ;  /* 0x00011200ff2877ac */ /* 0x000e6c0008000a00 */
[----:B------:R-:W1:Y:S01]  /*5ba0*/  LDC R56, c[0x0][0xb20] ;  /* 0x0002c800ff387b82 */ /* 0x000e620000000800 */
[----:B------:R-:W2:Y:S07]  /*5bb0*/  LDS R0, [UR43+0x270] ;  /* 0x0002702bff007984 */ /* 0x000eae0008000800 */
[----:B------:R-:W1:Y:S08]  /*5bc0*/  LDC R27, c[0x0][0xb30] ;  /* 0x0002cc00ff1b7b82 */ /* 0x000e700000000800 */
[----:B------:R-:W1:Y:S08]  /*5bd0*/  LDC.64 R50, c[0x0][0xb10] ;  /* 0x0002c400ff327b82 */ /* 0x000e700000000a00 */
[----:B------:R-:W1:Y:S08]  /*5be0*/  LDC.64 R24, c[0x0][0xb18] ;  /* 0x0002c600ff187b82 */ /* 0x000e700000000a00 */
[----:B------:R-:W1:Y:S08]  /*5bf0*/  LDC.64 R22, c[0x0][0xb28] ;  /* 0x0002ca00ff167b82 */ /* 0x000e700000000a00 */
[----:B------:R-:W1:Y:S01]  /*5c00*/  LDC.64 R48, c[0x0][0x8b0] ;  /* 0x00022c00ff307b82 */ /* 0x000e620000000a00 */
[----:B--2---:R-:W-:-:S07]  /*5c10*/  IMAD.IADD R32, R0, 0x1, R32 ;  /* 0x0000000100207824 */ /* 0x004fce00078e0220 */
[----:B------:R-:W2:Y:S08]  /*5c20*/  LDC.64 R46, c[0x0][0x8a8] ;  /* 0x00022a00ff2e7b82 */ /* 0x000eb00000000a00 */
[----:B---34-:R-:W1:Y:S02]  /*5c30*/  LDC R57, c[0x0][0x374] ;  /* 0x0000dd00ff397b82 */ /* 0x018e640000000800 */
.L_x_130:
[----:B------:R-:W-:Y:S02]  /*5c40*/  LEA R0, R68, UR43, 0x3 ;  /* 0x0000002b44007c11 */ /* 0x000fe4000f8e18ff */
[----:B------:R-:W-:Y:S02]  /*5c50*/  SHF.L.U32 R2, R62, 0x1f, RZ ;  /* 0x0000001f3e027819 */ /* 0x000fe400000006ff */
[----:B------:R-:W-:Y:S02]  /*5c60*/  LEA R8, R68, UR43, 0x4 ;  /* 0x0000002b44087c11 */ /* 0x000fe4000f8e20ff */
[----:B---3--:R-:W3:Y:S02]  /*5c70*/  SYNCS.PHASECHK.TRANS64.TRYWAIT P0, [R0+URZ+0x1c0], R2 ;  /* 0x0001c002000075a7 */ /* 0x008ee400080011ff */
[----:B-1-3--:R-:W-:Y:S05]  /*5c80*/  @!P0 BRA `(.L_x_118) ;  /* 0x0000002000e88947 */ /* 0x00afea0003800000 */
.L_x_209:
[----:B------:R-:W-:Y:S01]  /*5c90*/  ISETP.GE.AND P0, PT, R26, 0x1, PT ;  /* 0x000000011a00780c */ /* 0x000fe20003f06270 */
[----:B------:R-:W4:Y:S01]  /*5ca0*/  LDS.128 R8, [R8+0x250] ;  /* 0x0002500008087984 */ /* 0x000f220000000c00 */
[----:B-1----:R-:W-:Y:S01]  /*5cb0*/  ISETP.NE.U32.AND P3, PT, R48, RZ, PT ;  /* 0x000000ff3000720c */ /* 0x002fe20003f65070 */
[----:B---3--:R-:W-:Y:S01]  /*5cc0*/  VIADD R0, R0, 0x1d0 ;  /* 0x000001d000007836 */ /* 0x008fe20000000000 */
[----:B------:R-:W-:Y:S04]  /*5cd0*/  UISETP.NE.AND UP0, UPT, UR46, URZ, UPT ;  /* 0x000000ff2e00728c */ /* 0x000fe8000bf05270 */
[----:B------:R-:W-:Y:S01]  /*5ce0*/  PRMT R0, RZ, 0x654, R0 ;  /* 0x00000654ff007816 */ /* 0x000fe20000000000 */
[----:B------:R-:W-:Y:S01]  /*5cf0*/  @!PT LDS RZ, [RZ] ;  /* 0x00000000fffff984 */ /* 0x000fe20000000800 */
[----:B------:R-:W-:Y:S01]  /*5d00*/  @!PT LDS RZ, [RZ] ;  /* 0x00000000fffff984 */ /* 0x000fe20000000800 */
[----:B------:R-:W-:Y:S01]  /*5d10*/  @!PT LDS RZ, [RZ] ;  /* 0x00000000fffff984 */ /* 0x000fe20000000800 */
[----:B------:R-:W-:Y:S01]  /*5d20*/  @!PT LDS RZ, [RZ] ;  /* 0x00000000fffff984 */ /* 0x000fe20000000800 */
[----:B------:R1:W-:Y:S06]  /*5d30*/  MEMBAR.ALL.CTA ;  /* 0x0000000000007992 */ /* 0x0003ec0000008000 */
[----:B-1----:R-:W1:Y:S01]  /*5d40*/  FENCE.VIEW.ASYNC.S ;  /* 0x00000000000073c6 */ /* 0x002e620000000000 */
[----:B------:R-:W-:Y:S01]  /*5d50*/  PLOP3.LUT P2, PT, PT, PT, UP0, 0x80, 0x8 ;  /* 0x000000000008781c */ /* 0x000fe20003f4f008 */
[----:B-1----:R1:W-:Y:S01]  /*5d60*/  SYNCS.ARRIVE.TRANS64.RED.A1T0 RZ, [R0+URZ], RZ ;  /* 0x000000ff00ff79a7 */ /* 0x0023e200081004ff */
[----:B----4-:R-:W-:Y:S04]  /*5d70*/  LOP3.LUT P6, RZ, R10, 0x1, RZ, 0xc0, !PT ;  /* 0x000000010aff7812 */ /* 0x010fe800078cc0ff */
[----:B------:R-:W-:Y:S09]  /*5d80*/  P2R R66, PR, RZ, 0x40 ;  /* 0x00000040ff427803 */ /* 0x000ff20000000000 */
[----:B------:R-:W-:Y:S02]  /*5d90*/  @P6 MOV R30, R8 ;  /* 0x00000008001e6202 */ /* 0x000fe40000000f00 */
[----:B------:R-:W-:Y:S01]  /*5da0*/  @P6 LOP3.LUT R29, R9, 0xffff, RZ, 0xc0, !PT ;  /* 0x0000ffff091d6812 */ /* 0x000fe200078ec0ff */
[----:B-1----:R-:W-:Y:S06]  /*5db0*/  @!P0 BRA `(.L_x_119) ;  /* 0x0000000000a48947 */ /* 0x002fec0003800000 */
[-C--:B------:R-:W-:Y:S01]  /*5dc0*/  IMAD.HI.U32 R0, R57, R25.reuse, RZ ;  /* 0x0000001939007227 */ /* 0x080fe200078e00ff */
[----:B------:R-:W-:Y:S02]  /*5dd0*/  ISETP.NE.AND P0, PT, R24, 0x1, PT ;  /* 0x000000011800780c */ /* 0x000fe40003f05270 */
[----:B------:R-:W-:Y:S01]  /*5de0*/  ISETP.NE.AND P1, PT, R26, 0x1, PT ;  /* 0x000000011a00780c */ /* 0x000fe20003f25270 */
[----:B------:R-:W-:Y:S01]  /*5df0*/  IMAD.HI.U32 R4, R58, R50, RZ ;  /* 0x000000323a047227 */ /* 0x000fe200078e00ff */
[----:B------:R-:W-:Y:S02]  /*5e00*/  SHF.R.U32.HI R0, RZ, R56, R0 ;  /* 0x00000038ff007219 */ /* 0x000fe40000011600 */
[----:B------:R-:W-:Y:S01]  /*5e10*/  ISETP.NE.AND P4, PT, R28, 0x1, PT ;  /* 0x000000011c00780c */ /* 0x000fe20003f85270 */
[----:B------:R-:W-:Y:S01]  /*5e20*/  IMAD.HI.U32 R6, R29, R25, RZ ;  /* 0x000000191d067227 */ /* 0x000fe200078e00ff */
[-C--:B------:R-:W-:Y:S02]  /*5e30*/  SHF.R.U32.HI R4, RZ, R51.reuse, R4 ;  /* 0x00000033ff047219 */ /* 0x080fe40000011604 */
        /* <DEDUP_REMOVED lines=14> */
[C---:B------:R-:W-:Y:S03]  /*5f20*/  IMAD.HI.U32 R0, R3.reuse, R22, RZ ;  /* 0x0000001603007227 */ /* 0x040fe600078e00ff */
[C---:B------:R-:W-:Y:S02]  /*5f30*/  ISETP.GE.OR P0, PT, R2.reuse, R5, P0 ;  /* 0x000000050200720c */ /* 0x040fe40000706670 */
[----:B------:R-:W-:Y:S04]  /*5f40*/  SHF.R.U32.HI R0, RZ, R23, R0 ;  /* 0x00000017ff007219 */ /* 0x000fe80000011600 */
[C---:B------:R-:W-:Y:S05]  /*5f50*/  SEL R6, R3.reuse, R0, !P1 ;  /* 0x0000000003067207 */ /* 0x040fea0004800000 */
        /* <DEDUP_REMOVED lines=15> */
.L_x_119:
[----:B------:R-:W-:Y:S01]  /*6050*/  UISETP.NE.U32.AND UP3, UPT, UR40, URZ, UPT ;  /* 0x000000ff2800728c */ /* 0x000fe2000bf65070 */
[----:B------:R-:W-:Y:S03]  /*6060*/  ISETP.NE.AND.EX P3, PT, R49, RZ, PT, P3 ;  /* 0x000000ff3100720c */ /* 0x000fe60003f65330 */
[----:B------:R-:W-:Y:S09]  /*6070*/  UISETP.NE.AND.EX UP3, UPT, UR41, URZ, UPT, UP3 ;  /* 0x000000ff2900728c */ /* 0x000ff2000bf65330 */
[----:B------:R-:W-:Y:S05]  /*6080*/  BRA.U !UP3, `(.L_x_120) ;  /* 0x000000010b387547 */ /* 0x000fea000b800000 */
[----:B------:R-:W-:Y:S01]  /*6090*/  UISETP.NE.U32.AND UP0, UPT, UR38, URZ, UPT ;  /* 0x000000ff2600728c */ /* 0x000fe2000bf05070 */
[----:B------:R-:W-:Y:S03]  /*60a0*/  HFMA2 R55, -RZ, RZ, 0, 5.9604644775390625e-08 ;  /* 0x00000001ff377431 */ /* 0x000fe600000001ff */
[----:B------:R-:W-:Y:S06]  /*60b0*/  UISETP.NE.AND.EX UP0, UPT, UR39, URZ, UPT, UP0 ;  /* 0x000000ff2700728c */ /* 0x000fec000bf05300 */
[----:B------:R-:W-:Y:S05]  /*60c0*/  PLOP3.LUT P0, PT, PT, PT, UP0, 0x80, 0x8 ;  /* 0x000000000008781c */ /* 0x000fea0003f0f008 */
[----:B------:R-:W1:Y:S01]  /*60d0*/  @UP0 LDCU.64 UR6, c[0x0][0x888] ;  /* 0x00011100ff0607ac */ /* 0x000e620008000a00 */
[----:B------:R-:W-:Y:S04]  /*60e0*/  @UP0 UIMAD UR4, UR36, UR40, URZ ;  /* 0x00000028240402a4 */ /* 0x000fe8000f8e02ff */
[----:B-1----:R-:W-:Y:S06]  /*60f0*/  @UP0 UIMAD.WIDE UR6, UR4, 0x4, UR6 ;  /* 0x00000004040608a5 */ /* 0x002fec000f8e0206 */
[----:B------:R-:W-:Y:S02]  /*6100*/  IMAD.U32 R2, RZ, RZ, UR6 ;  /* 0x00000006ff027e24 */ /* 0x000fe4000f8e00ff */
[----:B------:R-:W-:Y:S05]  /*6110*/  IMAD.U32 R3, RZ, RZ, UR7 ;  /* 0x00000007ff037e24 */ /* 0x000fea000f8e00ff */
[----:B------:R-:W3:Y:S02]  /*6120*/  @P0 LDG.E R0, desc[UR44][R2.64] ;  /* 0x0000002c02000981 */ /* 0x000ee4000c1e1900 */
[----:B---3--:R-:W-:Y:S01]  /*6130*/  @P0 R2UR UR37, R0 ;  /* 0x00000000002502ca */ /* 0x008fe200000e0000 */
[----:B------:R-:W-:Y:S05]  /*6140*/  IMAD.MOV.U32 R0, RZ, RZ, 0x1 ;  /* 0x00000001ff007424 */ /* 0x000fea00078e00ff */
[----:B------:R-:W-:Y:S08]  /*6150*/  @!P0 PRMT R55, R0, 0x7610, R55 ;  /* 0x0000761000378816 */ /* 0x000ff00000000037 */
[----:B------:R-:W1:Y:S02]  /*6160*/  @!UP0 LDCU UR37, c[0x0][0x880] ;  /* 0x00011000ff2587ac */ /* 0x000e640008000800 */
.L_x_120:
[----:B------:R-:W-:Y:S05]  /*6170*/  @!P3 BRA `(.L_x_121) ;  /* 0x000000000020b947 */ /* 0x000fea0003800000 */
[----:B--2---:R-:W-:Y:S04]  /*6180*/  ISETP.NE.U32.AND P0, PT, R46, RZ, PT ;  /* 0x000000ff2e00720c */ /* 0x004fe80003f05070 */
[----:B------:R-:W-:Y:S11]  /*6190*/  ISETP.NE.AND.EX P0, PT, R47, RZ, PT, P0 ;  /* 0x000000ff2f00720c */ /* 0x000ff60003f05300 */
[----:B------:R-:W-:Y:S02]  /*61a0*/  @!UPT UIADD3 URZ, UPT, UPT, URZ, URZ, URZ ;  /* 0x000000fffffff290 */ /* 0x000fe4000fffe0ff */
[----:B------:R-:W2:Y:S01]  /*61b0*/  @P0 LDC.64 R2, c[0x0][0x8a8] ;  /* 0x00022a00ff020b82 */ /* 0x000ea20000000a00 */
[----:B------:R-:W-:Y:S04]  /*61c0*/  @P0 IMAD R0, R48, UR36, RZ ;  /* 0x0000002430000c24 */ /* 0x000fe8000f8e02ff */
[----:B--2---:R-:W-:Y:S05]  /*61d0*/  @P0 IMAD.WIDE R2, R0, 0x4, R2 ;  /* 0x0000000400020825 */ /* 0x004fea00078e0202 */
[----:B-----5:R3:W5:Y:S02]  /*61e0*/  @P0 LDG.E R33, desc[UR44][R2.64] ;  /* 0x0000002c02210981 */ /* 0x020764000c1e1900 */
[----:B---3--:R-:W4:Y:S02]  /*61f0*/  @!P0 LDC R33, c[0x0][0x8a0] ;  /* 0x00022800ff218b82 */ /* 0x008f240000000800 */
.L_x_121:
[----:B------:R-:W3:Y:S01]  /*6200*/  LDC.64 R6, c[0x0][0xb10] ;  /* 0x0002c400ff067b82 */ /* 0x000ee20000000a00 */
[----:B------:R-:W-:Y:S01]  /*6210*/  UISETP.NE.AND UP4, UPT, UR46, URZ, UPT ;  /* 0x000000ff2e00728c */ /* 0x000fe2000bf85270 */
[----:B-1----:R-:W-:Y:S01]  /*6220*/  @P2 FSETP.NEU.AND P1, PT, RZ, UR37, PT ;  /* 0x00000025ff002c0b */ /* 0x002fe2000bf2d000 */
[----:B------:R-:W-:Y:S01]  /*6230*/  UPLOP3.LUT UP0, UPT, UPT, UPT, UPT, 0x40, 0x4 ;  /* 0x000000000004789c */ /* 0x000fe20003f0e870 */
[----:B------:R-:W-:Y:S01]  /*6240*/  @P2 LOP3.LUT P0, RZ, R55, 0xff, RZ, 0xc0, !PT ;  /* 0x000000ff37ff2812 */ /* 0x000fe2000780c0ff */
[----:B------:R-:W-:Y:S03]  /*6250*/  VIADD R68, R68, 0x1 ;  /* 0x0000000144447836 */ /* 0x000fe60000000000 */
[----:B------:R-:W1:Y:S01]  /*6260*/  LDC.64 R4, c[0x0][0xb18] ;  /* 0x0002c600ff047b82 */ /* 0x000e620000000a00 */
[----:B------:R-:W-:Y:S02]  /*6270*/  LEA R67, R31, UR43, 0x3 ;  /* 0x0000002b1f437c11 */ /* 0x000fe4000f8e18ff */
[----:B------:R-:W-:Y:S02]  /*6280*/  CS2R R38, SRZ ;  /* 0x0000000000267805 */ /* 0x000fe4000001ff00 */
[----:B------:R-:W-:Y:S02]  /*6290*/  SHF.L.U32 R12, R63, 0x1f, RZ ;  /* 0x0000001f3f0c7819 */ /* 0x000fe400000006ff */
[----:B------:R-:W-:Y:S02]  /*62a0*/  CS2R R36, SRZ ;  /* 0x0000000000247805 */ /* 0x000fe4000001ff00 */
[----:B------:R-:W-:Y:S01]  /*62b0*/  @P6 SHF.R.U32.HI R60, RZ, 0x10, R9 ;  /* 0x00000010ff3c6819 */ /* 0x000fe20000011609 */
[----:B------:R-:W2:Y:S01]  /*62c0*/  @UP4 LDCU.64 UR4, c[0x0][0x888] ;  /* 0x00011100ff0447ac */ /* 0x000ea20008000a00 */
[----:B------:R-:W-:Y:S01]  /*62d0*/  @UP4 UPLOP3.LUT UP0, UPT, UPT, UPT, UP3, 0x80, 0x8 ;  /* 0x000000000008489c */ /* 0x000fe20003f0f030 */
[----:B------:R-:W-:Y:S01]  /*62e0*/  @P2 VOTEU.ANY UP1, P1 ;  /* 0x0000000000ff2886 */ /* 0x000fe20000820100 */
[----:B--2---:R-:W-:Y:S02]  /*62f0*/  @UP4 UISETP.NE.U32.AND UP2, UPT, UR4, URZ, UPT ;  /* 0x000000ff0400428c */ /* 0x004fe4000bf45070 */
[----:B------:R-:W-:Y:S02]  /*6300*/  @UP4 USEL UR4, URZ, 0xffffffff, UP1 ;  /* 0xffffffffff044887 */ /* 0x000fe40008800000 */
[----:B------:R-:W-:Y:S01]  /*6310*/  @UP4 UISETP.NE.AND.EX UP2, UPT, UR5, URZ, UPT, UP2 ;  /* 0x000000ff0500428c */ /* 0x000fe2000bf45320 */
[----:B------:R-:W-:Y:S01]  /*6320*/  @P2 VOTEU.ANY UP1, P0 ;  /* 0x0000000000ff2886 */ /* 0x000fe20000020100 */
[----:B------:R-:W-:Y:S02]  /*6330*/  ISETP.NE.AND P0, PT, R27, 0x1, PT ;  /* 0x000000011b00780c */ /* 0x000fe40003f05270 */
[----:B------:R-:W-:Y:S04]  /*6340*/  @UP4 USEL UR5, URZ, 0xffffffff, UP2 ;  /* 0xffffffffff054887 */ /* 0x000fe80009000000 */
[----:B------:R-:W-:Y:S04]  /*6350*/  @UP0 USEL UR4, UR5, UR4, !UP1 ;  /* 0x0000000405040287 */ /* 0x000fe8000c800000 */
[----:B------:R-:W-:Y:S03]  /*6360*/  @UP4 ULOP3.LUT UR4, UR4, 0x1, URZ, 0xc0, !UPT ;  /* 0x0000000104044892 */ /* 0x000fe6000f8ec0ff */
[----:B------:R-:W2:Y:S01]  /*6370*/  @!P0 LDC R2, c[0x0][0xb0c] ;  /* 0x0002c300ff028b82 */ /* 0x000ea20000000800 */
[----:B------:R-:W-:Y:S01]  /*6380*/  UISETP.NE.U32.OR UP0, UPT, UR4, 0x1, !UP4 ;  /* 0x000000010400788c */ /* 0x000fe2000e705470 */
[----:B---3--:R-:W-:Y:S01]  /*6390*/  @!P0 IMAD.HI.U32 R3, R30, R6, RZ ;  /* 0x000000061e038227 */ /* 0x008fe200078e00ff */
[----:B-1----:R-:W-:Y:S03]  /*63a0*/  @!P0 ISETP.NE.AND P1, PT, R4, 0x1, PT ;  /* 0x000000010400880c */ /* 0x002fe60003f25270 */
[----:B------:R-:W-:Y:S01]  /*63b0*/  @!P0 IMAD.HI.U32 R5, R29, R5, RZ ;  /* 0x000000051d058227 */ /* 0x000fe200078e00ff */
[----:B------:R-:W-:Y:S02]  /*63c0*/  PLOP3.LUT P3, PT, PT, PT, UP0, 0x80, 0x8 ;  /* 0x000000000008781c */ /* 0x000fe40003f6f008 */
[----:B------:R-:W-:Y:S11]  /*63d0*/  @!P0 SHF.R.U32.HI R3, RZ, R7, R3 ;  /* 0x00000007ff038219 */ /* 0x000ff60000011603 */
[----:B------:R-:W-:Y:S04]  /*63e0*/  @P3 SHF.L.U32 R0, R61, 0x1f, RZ ;  /* 0x0000001f3d003819 */ /* 0x000fe800000006ff */
[----:B------:R1:W3:Y:S01]  /*63f0*/  @P3 SYNCS.PHASECHK.TRANS64.TRYWAIT P5, [UR43+0x1a0], R0 ;  /* 0x0001a000ff0035a7 */ /* 0x0002e200080a112b */
[----:B--2---:R-:W-:Y:S04]  /*6400*/  @!P0 ISETP.NE.AND P2, PT, R2, 0x1, PT ;  /* 0x000000010200880c */ /* 0x004fe80003f45270 */
[----:B------:R-:W-:Y:S01]  /*6410*/  @!P0 SEL R3, R30, R3, !P2 ;  /* 0x000000031e038207 */ /* 0x000fe20005000000 */
[----:B------:R2:W2:Y:S01]  /*6420*/  SYNCS.PHASECHK.TRANS64.TRYWAIT P4, [R67+URZ+0x1e0], R12 ;  /* 0x0001e00c430075a7 */ /* 0x0004a200080811ff */
[----:B-1----:R-:W1:Y:S02]  /*6430*/  @!P0 LDC R0, c[0x0][0xb20] ;  /* 0x0002c800ff008b82 */ /* 0x002e640000000800 */
[----:B-1----:R-:W-:Y:S04]  /*6440*/  @!P0 SHF.R.U32.HI R0, RZ, R0, R5 ;  /* 0x00000000ff008219 */ /* 0x002fe80000011605 */
[----:B------:R-:W-:Y:S05]  /*6450*/  @!P0 SEL R5, R29, R0, !P1 ;  /* 0x000000001d058207 */ /* 0x000fea0004800000 */
[----:B------:R-:W-:Y:S02]  /*6460*/  @!P0 IMAD.IADD R0, R5, 0x1, -R3 ;  /* 0x0000000105008824 */ /* 0x000fe400078e0a03 */
[----:B------:R-:W-:Y:S02]  /*6470*/  @!P0 IMAD.IADD R3, R3, 0x1, -R5 ;  /* 0x0000000103038824 */ /* 0x000fe400078e0a05 */
[----:B------:R-:W-:Y:S02]  /*6480*/  @!P0 IMAD R30, R0, R2, R30 ;  /* 0x00000002001e8224 */ /* 0x000fe400078e021e */
[----:B------:R-:W-:Y:S01]  /*6490*/  @!P0 IMAD R29, R3, R4, R29 ;  /* 0x00000004031d8224 */ /* 0x000fe200078e021d */
[----:B------:R-:W-:Y:S01]  /*64a0*/  PLOP3.LUT P0, PT, PT, PT, PT, 0x8, 0x80 ;  /* 0x000000000080781c */ /* 0x000fe20003f0e170 */
[----:B------:R-:W-:Y:S01]  /*64b0*/  IMAD R2, R31, 0x10, R32 ;  /* 0x000000101f027824 */ /* 0x000fe200078e0220 */
[----:B---3--:R-:W-:Y:S01]  /*64c0*/  @P3 PLOP3.LUT P0, PT, P5, PT, PT, 0x8, 0x80 ;  /* 0x000000000080381c */ /* 0x008fe20002f0e170 */
[----:B------:R-:W-:Y:S01]  /*64d0*/  @!UPT UIADD3 URZ, UPT, UPT, URZ, URZ, URZ ;  /* 0x000000fffffff290 */ /* 0x000fe2000fffe0ff */
[----:B------:R-:W-:Y:S11]  /*64e0*/  BRA.U !UP0, `(.L_x_122) ;  /* 0x00000001087c7547 */ /* 0x000ff6000b800000 */
[----:B------:R-:W-:Y:S02]  /*64f0*/  FSETP.NEU.AND P2, PT, RZ, UR37, PT ;  /* 0x00000025ff007c0b */ /* 0x000fe4000bf4d000 */
[----:B------:R-:W-:Y:S01]  /*6500*/  LOP3.LUT P1, RZ, R55, 0xff, RZ, 0xc0, !PT ;  /* 0x000000ff37ff7812 */ /* 0x000fe2000782c0ff */
[----:B------:R-:W-:Y:S01]  /*6510*/  @!UPT UIADD3 URZ, UPT, UPT, URZ, URZ, URZ ;  /* 0x000000fffffff290 */ /* 0x000fe2000fffe0ff */
[----:B------:R-:W-:Y:S11]  /*6520*/  @!P0 BRA `(.L_x_123) ;  /* 0x00000000000c8947 */ /* 0x000ff60003800000 */
[----:B------:R-:W-:Y:S04]  /*6530*/  SHF.L.U32 R3, R61, 0x1f, RZ ;  /* 0x0000001f3d037819 */ /* 0x000fe800000006ff */
[----:B------:R-:W1:Y:S02]  /*6540*/  SYNCS.PHASECHK.TRANS64.TRYWAIT P0, [UR43+0x1a0], R3 ;  /* 0x0001a003ff0075a7 */ /* 0x000e64000800112b */
[----:B-1----:R-:W-:Y:S05]  /*6550*/  @!P0 BRA `(.L_x_124) ;  /* 0x0000001800c88947 */ /* 0x002fea0003800000 */
.L_x_123:
[----:B------:R-:W-:Y:S01]  /*6560*/  UISETP.NE.U32.AND UP0, UPT, UR38, URZ, UPT ;  /* 0x000000ff2600728c */ /* 0x000fe2000bf05070 */
[----:B------:R-:W-:Y:S02]  /*6570*/  CS2R R38, SRZ ;  /* 0x0000000000267805 */ /* 0x000fe4000001ff00 */
[----:B------:R-:W-:Y:S01]  /*6580*/  CS2R R36, SRZ ;  /* 0x0000000000247805 */ /* 0x000fe2000001ff00 */
[----:B------:R-:W-:Y:S01]  /*6590*/  VOTEU.ANY UP1, P2 ;  /* 0x0000000000ff7886 */ /* 0x000fe20001020100 */
[----:B------:R-:W-:Y:S01]  /*65a0*/  UISETP.NE.AND.EX UP0, UPT, UR39, URZ, UPT, UP0 ;  /* 0x000000ff2700728c */ /* 0x000fe2000bf05300 */
[----:B------:R-:W-:Y:S01]  /*65b0*/  LOP3.LUT R61, R61, 0x1, RZ, 0x3c, !PT ;  /* 0x000000013d3d7812 */ /* 0x000fe200078e3cff */
[----:B------:R-:W-:Y:S02]  /*65c0*/  USEL UR4, URZ, 0xffffffff, UP1 ;  /* 0xffffffffff047887 */ /* 0x000fe40008800000 */
[----:B------:R-:W-:Y:S03]  /*65d0*/  USEL UR5, URZ, 0xffffffff, UP0 ;  /* 0xffffffffff057887 */ /* 0x000fe60008000000 */
[----:B------:R-:W-:Y:S01]  /*65e0*/  VOTEU.ANY UP0, P1 ;  /* 0x0000000000ff7886 */ /* 0x000fe20000800100 */
[----:B------:R-:W-:Y:S04]  /*65f0*/  @UP3 USEL UR4, UR5, UR4, !UP0 ;  /* 0x0000000405043287 */ /* 0x000fe8000c000000 */
[----:B------:R-:W-:Y:S04]  /*6600*/  ULOP3.LUT UR4, UR4, 0x1, URZ, 0xc0, !UPT ;  /* 0x0000000104047892 */ /* 0x000fe8000f8ec0ff */
[----:B------:R-:W-:Y:S02]  /*6610*/  UISETP.NE.U32.AND UP0, UPT, UR4, 0x1, UPT ;  /* 0x000000010400788c */ /* 0x000fe4000bf05070 */
[----:B------:R-:W-:Y:S04]  /*6620*/  UIADD3 UR4, UPT, UPT, UR43, 0x1a8, URZ ;  /* 0x000001a82b047890 */ /* 0x000fe8000fffe0ff */
[----:B------:R-:W-:Y:S01]  /*6630*/  PLOP3.LUT P0, PT, PT, PT, UP0, 0x80, 0x8 ;  /* 0x000000000008781c */ /* 0x000fe20003f0f008 */
[----:B------:R-:W-:Y:S11]  /*6640*/  UPRMT UR4, UR42, 0x654, UR4 ;  /* 0x000006542a047896 */ /* 0x000ff60008000004 */
[----:B------:R-:W-:Y:S01]  /*6650*/  @!UPT UIADD3 URZ, UPT, UPT, URZ, URZ, URZ ;  /* 0x000000fffffff290 */ /* 0x000fe2000fffe0ff */
[----:B------:R3:W1:Y:S01]  /*6660*/  @P0 LDS.128 R36, [R64+0x280] ;  /* 0x0002800040240984 */ /* 0x0006620000000c00 */
[----:B------:R-:W-:Y:S01]  /*6670*/  @!PT LDS RZ, [RZ] ;  /* 0x00000000fffff984 */ /* 0x000fe20000000800 */
[----:B------:R-:W-:Y:S01]  /*6680*/  @!PT LDS RZ, [RZ] ;  /* 0x00000000fffff984 */ /* 0x000fe20000000800 */
[----:B------:R-:W-:Y:S01]  /*6690*/  @!PT LDS RZ, [RZ] ;  /* 0x00000000fffff984 */ /* 0x000fe20000000800 */
[----:B------:R-:W-:Y:S01]  /*66a0*/  @!PT LDS RZ, [RZ] ;  /* 0x00000000fffff984 */ /* 0x000fe20000000800 */
[----:B------:R2:W-:Y:S07]  /*66b0*/  MEMBAR.ALL.CTA ;  /* 0x0000000000007992 */ /* 0x0005ee0000008000 */
[----:B--2---:R-:W2:Y:S02]  /*66c0*/  FENCE.VIEW.ASYNC.S ;  /* 0x00000000000073c6 */ /* 0x004ea40000000000 */
[----:B--2---:R-:W-:Y:S01]  /*66d0*/  SYNCS.ARRIVE.TRANS64.RED.A1T0 RZ, [UR4], RZ ;  /* 0x000000ffffff79a7 */ /* 0x004fe20008100404 */
.L_x_122:
[----:B-1----:R-:W-:Y:S04]  /*66e0*/  SHF.R.U32.HI R0, RZ, 0x15, R2 ;  /* 0x00000015ff007819 */ /* 0x002fe80000011602 */
[----:B------:R-:W-:Y:S01]  /*66f0*/  LOP3.LUT P0, RZ, R0, 0x3, R59, 0x48, !PT ;  /* 0x0000000300ff7812 */ /* 0x000fe2000780483b */
[----:B------:R-:W-:Y:S01]  /*6700*/  @!UPT UIADD3 URZ, UPT, UPT, URZ, URZ, URZ ;  /* 0x000000fffffff290 */ /* 0x000fe2000fffe0ff */
[----:B--2---:R-:W-:Y:S11]  /*6710*/  @P4 BRA `(.L_x_125) ;  /* 0x0000000000084947 */ /* 0x004ff60003800000 */
[----:B------:R-:W1:Y:S02]  /*6720*/  SYNCS.PHASECHK.TRANS64.TRYWAIT P1, [R67+URZ+0x1e0], R12 ;  /* 0x0001e00c430075a7 */ /* 0x000e6400080211ff */
[----:B-1----:R-:W-:Y:S05]  /*6730*/  @!P1 BRA `(.L_x_126) ;  /* 0x0000001800689947 */ /* 0x002fea0003800000 */
.L_x_125:
[----:B------:R-:W-:Y:S05]  /*6740*/  @!P0 BRA `(.L_x_127) ;  /* 0x0000000000408947 */ /* 0x000fea0003800000 */
[----:B------:R-:W2:Y:S01]  /*6750*/  LDCU.64 UR8, c[0x4][0x68] ;  /* 0x01000d00ff0877ac */ /* 0x000ea20008000a00 */
[----:B------:R-:W-:Y:S01]  /*6760*/  MOV R15, 0x0 ;  /* 0x00000000000f7802 */ /* 0x000fe20000000f00 */
[----:B-1----:R-:W-:Y:S02]  /*6770*/  HFMA2 R12, -RZ, RZ, 0, 5.9604644775390625e-08 ;  /* 0x00000001ff0c7431 */ /* 0x002fe400000001ff */
[----:B------:R-:W-:Y:S02]  /*6780*/  IMAD.MOV.U32 R8, RZ, RZ, 0x192 ;  /* 0x00000192ff087424 */ /* 0x000fe400078e00ff */
[----:B------:R-:W-:Y:S01]  /*6790*/  IMAD.MOV.U32 R13, RZ, RZ, RZ ;  /* 0x000000ffff0d7224 */ /* 0x000fe200078e00ff */
[----:B------:R-:W1:Y:S01]  /*67a0*/  LDCU.64 UR6, c[0x4][0x70] ;  /* 0x01000e00ff0677ac */ /* 0x000e620008000a00 */
[----:B------:R-:W3:Y:S01]  /*67b0*/  LDC.64 R14, c[0x4][R15] ;  /* 0x010000000f0e7b82 */ /* 0x000ee20000000a00 */
[----:B------:R-:W4:Y:S01]  /*67c0*/  LDCU.64 UR4, c[0x4][0x8] ;  /* 0x01000100ff0477ac */ /* 0x000f220008000a00 */
[----:B--2---:R-:W-:Y:S01]  /*67d0*/  MOV R5, UR9 ;  /* 0x0000000900057c02 */ /* 0x004fe20008000f00 */
[----:B------:R-:W-:Y:S01]  /*67e0*/  IMAD.U32 R4, RZ, RZ, UR8 ;  /* 0x00000008ff047e24 */ /* 0x000fe2000f8e00ff */
[----:B-1----:R-:W-:Y:S01]  /*67f0*/  MOV R7, UR7 ;  /* 0x0000000700077c02 */ /* 0x002fe20008000f00 */
[----:B------:R-:W-:Y:S01]  /*6800*/  IMAD.U32 R6, RZ, RZ, UR6 ;  /* 0x00000006ff067e24 */ /* 0x000fe2000f8e00ff */
[----:B----4-:R-:W-:Y:S01]  /*6810*/  MOV R11, UR5 ;  /* 0x00000005000b7c02 */ /* 0x010fe20008000f00 */
[----:B------:R-:W-:Y:S02]  /*6820*/  IMAD.U32 R10, RZ, RZ, UR4 ;  /* 0x00000004ff0a7e24 */ /* 0x000fe4000f8e00ff */
[----:B------:R-:W-:Y:S07]  /*6830*/  LEPC R20, `(.L_x_127) ;  /* 0x000000001014794e */ /* 0x000fee0000000000 */
[----:B---3-5:R-:W-:Y:S05]  /*6840*/  CALL.ABS.NOINC R14 ;  /* 0x000000000e007343 */ /* 0x028fea0003c00000 */
.L_x_127:
[----:B------:R-:W-:Y:S01]  /*6850*/  ISETP.NE.AND P0, PT, R65, RZ, PT ;  /* 0x000000ff4100720c */ /* 0x000fe20003f05270 */
[----:B------:R-:W-:Y:S05]  /*6860*/  WARPSYNC.ALL ;  /* 0x0000000000007948 */ /* 0x000fea0003800000 */
[----:B------:R-:W-:Y:S01]  /*6870*/  R2UR UR4, R2 ;  /* 0x00000000020472ca */ /* 0x000fe200000e0000 */
[----:B------:R-:W-:Y:S01]  /*6880*/  BSSY.RECONVERGENT B0, `(.L_x_128) ;  /* 0x000005b000007945 */ /* 0x000fe20003800200 */
[-C--:B------:R-:W-:Y:S02]  /*6890*/  F2FP.F16.E4M3.UNPACK_B R2, R36.reuse ;  /* 0x00000024ff02723e */ /* 0x080fe400020006ff */
[----:B------:R-:W-:Y:S02]  /*68a0*/  F2FP.F16.E4M3.UNPACK_B R36, R36.H1 ;  /* 0x00000024ff24723e */ /* 0x000fe400030006ff */
[-C--:B------:R-:W-:Y:S01]  /*68b0*/  F2FP.F16.E4M3.UNPACK_B R34, R37.reuse ;  /* 0x00000025ff22723e */ /* 0x080fe200020006ff */
[--C-:B------:R-:W-:Y:S01]  /*68c0*/  HADD2.F32 R0, -RZ, R2.reuse.H0_H0 ;  /* 0x20000002ff007230 */ /* 0x100fe20000004100 */
[----:B------:R-:W-:Y:S01]  /*68d0*/  F2FP.F16.E4M3.UNPACK_B R37, R37.H1 ;  /* 0x00000025ff25723e */ /* 0x000fe200030006ff */
[----:B------:R-:W-:Y:S01]  /*68e0*/  HADD2.F32 R2, -RZ, R2.H1_H1 ;  /* 0x30000002ff027230 */ /* 0x000fe20000004100 */
[-C--:B------:R-:W-:Y:S01]  /*68f0*/  F2FP.F16.E4M3.UNPACK_B R41, R38.reuse ;  /* 0x00000026ff29723e */ /* 0x080fe200020006ff */
[----:B------:R-:W-:Y:S01]  /*6900*/  HADD2.F32 R3, -RZ, R36.H0_H0 ;  /* 0x20000024ff037230 */ /* 0x000fe20000004100 */
[----:B------:R-:W-:Y:S01]  /*6910*/  F2FP.F16.E4M3.UNPACK_B R40, R38.H1 ;  /* 0x00000026ff28723e */ /* 0x000fe200030006ff */
[----:B-1----:R-:W1:Y:S01]  /*6920*/  LDTM.x16 R4, tmem[UR4] ;  /* 0x00000004000479ee */ /* 0x002e620008240000 */
[----:B------:R-:W-:Y:S01]  /*6930*/  NOP ;  /* 0x0000000000007918 */ /* 0x000fe20000000000 */
[----:B------:R-:W-:Y:S01]  /*6940*/  IADD3 R67, PT, PT, R67, 0x200, RZ ;  /* 0x0000020043437810 */ /* 0x000fe20007ffe0ff */
[--C-:B------:R-:W-:Y:S01]  /*6950*/  HADD2.F32 R21, -RZ, R34.reuse.H0_H0 ;  /* 0x20000022ff157230 */ /* 0x100fe20000004100 */
[-C--:B------:R-:W-:Y:S01]  /*6960*/  F2FP.F16.E4M3.UNPACK_B R42, R39.reuse ;  /* 0x00000027ff2a723e */ /* 0x080fe200020006ff */
[----:B------:R-:W-:Y:S01]  /*6970*/  HADD2.F32 R34, -RZ, R34.H1_H1 ;  /* 0x30000022ff227230 */ /* 0x000fe20000004100 */
[----:B------:R-:W-:Y:S01]  /*6980*/  LOP3.LUT R67, R67, 0xfefffff8, RZ, 0xc0, !PT ;  /* 0xfefffff843437812 */ /* 0x000fe200078ec0ff */
[----:B------:R-:W-:Y:S01]  /*6990*/  HADD2.F32 R38, -RZ, R41.H1_H1 ;  /* 0x30000029ff267230 */ /* 0x000fe20000004100 */
[----:B------:R-:W-:Y:S01]  /*69a0*/  F2FP.F16.E4M3.UNPACK_B R44, R39.H1 ;  /* 0x00000027ff2c723e */ /* 0x000fe200030006ff */
[----:B------:R-:W-:Y:S01]  /*69b0*/  HADD2.F32 R20, -RZ, R36.H1_H1 ;  /* 0x30000024ff147230 */ /* 0x000fe20000004100 */
[----:B-1----:R1:W-:Y:S01]  /*69c0*/  SYNCS.ARRIVE.TRANS64.RED.A1T0 RZ, [R67+URZ], RZ ;  /* 0x000000ff43ff79a7 */ /* 0x0023e200081004ff */
[--C-:B------:R-:W-:Y:S01]  /*69d0*/  HADD2.F32 R35, -RZ, R37.reuse.H0_H0 ;  /* 0x20000025ff237230 */ /* 0x100fe20000004100 */
[----:B------:R-:W-:Y:S01]  /*69e0*/  IADD3 R31, PT, PT, R31, 0x1, RZ ;  /* 0x000000011f1f7810 */ /* 0x000fe20007ffe0ff */
[----:B------:R-:W-:Y:S02]  /*69f0*/  HADD2.F32 R36, -RZ, R37.H1_H1 ;  /* 0x30000025ff247230 */ /* 0x000fe40000004100 */
[----:B------:R-:W-:Y:S02]  /*6a00*/  HADD2.F32 R37, -RZ, R41.H0_H0 ;  /* 0x20000029ff257230 */ /* 0x000fe40000004100 */
[--C-:B------:R-:W-:Y:S02]  /*6a10*/  HADD2.F32 R41, -RZ, R42.reuse.H0_H0 ;  /* 0x2000002aff297230 */ /* 0x100fe40000004100 */
[----:B------:R-:W-:Y:S02]  /*6a20*/  HADD2.F32 R42, -RZ, R42.H1_H1 ;  /* 0x3000002aff2a7230 */ /* 0x000fe40000004100 */
[--C-:B------:R-:W-:Y:S02]  /*6a30*/  HADD2.F32 R39, -RZ, R40.reuse.H0_H0 ;  /* 0x20000028ff277230 */ /* 0x100fe40000004100 */
[----:B------:R-:W-:Y:S02]  /*6a40*/  HADD2.F32 R40, -RZ, R40.H1_H1 ;  /* 0x30000028ff287230 */ /* 0x000fe40000004100 */
[C---:B----45:R-:W-:Y:S01]  /*6a50*/  FMUL R4, R33.reuse, R4 ;  /* 0x0000000421047220 */ /* 0x070fe20000400000 */
[C---:B------:R-:W-:Y:S01]  /*6a60*/  FMUL R5, R33.reuse, R5 ;  /* 0x0000000521057220 */ /* 0x040fe20000400000 */
[C---:B------:R-:W-:Y:S01]  /*6a70*/  FMUL R8, R33.reuse, R8 ;  /* 0x0000000821087220 */ /* 0x040fe20000400000 */
[C---:B------:R-:W-:Y:S01]  /*6a80*/  FMUL R9, R33.reuse, R9 ;  /* 0x0000000921097220 */ /* 0x040fe20000400000 */
[----:B------:R-:W-:Y:S01]  /*6a90*/  FFMA R4, R0, UR37, R4 ;  /* 0x0000002500047c23 */ /* 0x000fe20008000004 */
[----:B------:R-:W-:Y:S01]  /*6aa0*/  FFMA R5, R2, UR37, R5 ;  /* 0x0000002502057c23 */ /* 0x000fe20008000005 */
[C---:B------:R-:W-:Y:S01]  /*6ab0*/  FMUL R12, R33.reuse, R12 ;  /* 0x0000000c210c7220 */ /* 0x040fe20000400000 */
[C---:B------:R-:W-:Y:S01]  /*6ac0*/  FMUL R13, R33.reuse, R13 ;  /* 0x0000000d210d7220 */ /* 0x040fe20000400000 */
[C---:B------:R-:W-:Y:S01]  /*6ad0*/  FMUL R16, R33.reuse, R16 ;  /* 0x0000001021107220 */ /* 0x040fe20000400000 */
[C---:B------:R-:W-:Y:S01]  /*6ae0*/  FMUL R17, R33.reuse, R17 ;  /* 0x0000001121117220 */ /* 0x040fe20000400000 */
[C---:B------:R-:W-:Y:S01]  /*6af0*/  FMUL R6, R33.reuse, R6 ;  /* 0x0000000621067220 */ /* 0x040fe20000400000 */
[C---:B------:R-:W-:Y:S01]  /*6b00*/  FMUL R7, R33.reuse, R7 ;  /* 0x0000000721077220 */ /* 0x040fe20000400000 */
[C---:B------:R-:W-:Y:S01]  /*6b10*/  FMUL R10, R33.reuse, R10 ;  /* 0x0000000a210a7220 */ /* 0x040fe20000400000 */
[----:B------:R-:W-:Y:S01]  /*6b20*/  FMUL R11, R33, R11 ;  /* 0x0000000b210b7220 */ /* 0x000fe20000400000 */
[----:B------:R-:W-:Y:S01]  /*6b30*/  FFMA R6, R3, UR37, R6 ;  /* 0x0000002503067c23 */ /* 0x000fe20008000006 */
[----:B------:R-:W-:Y:S01]  /*6b40*/  FFMA R7, R20, UR37, R7 ;  /* 0x0000002514077c23 */ /* 0x000fe20008000007 */
[----:B------:R-:W-:Y:S01]  /*6b50*/  FFMA R8, R21, UR37, R8 ;  /* 0x0000002515087c23 */ /* 0x000fe20008000008 */
[----:B------:R-:W-:Y:S01]  /*6b60*/  FFMA R9, R34, UR37, R9 ;  /* 0x0000002522097c23 */ /* 0x000fe20008000009 */
[----:B------:R-:W-:Y:S01]  /*6b70*/  FFMA R10, R35, UR37, R10 ;  /* 0x00000025230a7c23 */ /* 0x000fe2000800000a */
[C---:B------:R-:W-:Y:S01]  /*6b80*/  FMUL R14, R33.reuse, R14 ;  /* 0x0000000e210e7220 */ /* 0x040fe20000400000 */
[----:B------:R-:W-:Y:S01]  /*6b90*/  FFMA R11, R36, UR37, R11 ;  /* 0x00000025240b7c23 */ /* 0x000fe2000800000b */
[----:B------:R-:W-:Y:S01]  /*6ba0*/  FMUL R15, R33, R15 ;  /* 0x0000000f210f7220 */ /* 0x000fe20000400000 */
[----:B------:R-:W-:Y:S01]  /*6bb0*/  FFMA R12, R37, UR37, R12 ;  /* 0x00000025250c7c23 */ /* 0x000fe2000800000c */
[----:B------:R-:W-:Y:S01]  /*6bc0*/  FFMA R13, R38, UR37, R13 ;  /* 0x00000025260d7c23 */ /* 0x000fe2000800000d */
[--C-:B------:R-:W-:Y:S02]  /*6bd0*/  HADD2.F32 R43, -RZ, R44.reuse.H0_H0 ;  /* 0x2000002cff2b7230 */ /* 0x100fe40000004100 */
[----:B------:R-:W-:Y:S01]  /*6be0*/  FFMA R14, R39, UR37, R14 ;  /* 0x00000025270e7c23 */ /* 0x000fe2000800000e */
[----:B------:R-:W-:Y:S02]  /*6bf0*/  HADD2.F32 R44, -RZ, R44.H1_H1 ;  /* 0x3000002cff2c7230 */ /* 0x000fe40000004100 */
[C---:B------:R-:W-:Y:S01]  /*6c00*/  FMUL R18, R33.reuse, R18 ;  /* 0x0000001221127220 */ /* 0x040fe20000400000 */
[----:B------:R-:W-:Y:S01]  /*6c10*/  FFMA R15, R40, UR37, R15 ;  /* 0x00000025280f7c23 */ /* 0x000fe2000800000f */
[----:B------:R-:W-:Y:S01]  /*6c20*/  FMUL R19, R33, R19 ;  /* 0x0000001321137220 */ /* 0x000fe20000400000 */
[----:B------:R-:W-:Y:S01]  /*6c30*/  FFMA R16, R41, UR37, R16 ;  /* 0x0000002529107c23 */ /* 0x000fe20008000010 */
[----:B------:R-:W-:Y:S01]  /*6c40*/  FFMA R17, R42, UR37, R17 ;  /* 0x000000252a117c23 */ /* 0x000fe20008000011 */
[----:B------:R-:W-:Y:S01]  /*6c50*/  FFMA R18, R43, UR37, R18 ;  /* 0x000000252b127c23 */ /* 0x000fe20008000012 */
[----:B------:R-:W-:Y:S01]  /*6c60*/  F2FP.SATFINITE.E4M3.F32.PACK_AB_MERGE_C R6, R7, R6, RZ ;  /* 0x000000060706723e */ /* 0x000fe200048070ff */
[----:B------:R-:W-:Y:S03]  /*6c70*/  FFMA R19, R44, UR37, R19 ;  /* 0x000000252c137c23 */ /* 0x000fe60008000013 */
[----:B------:R-:W-:Y:S02]  /*6c80*/  F2FP.SATFINITE.E4M3.F32.PACK_AB_MERGE_C R4, R5, R4, R6 ;  /* 0x000000040504723e */ /* 0x000fe40004807006 */
[----:B------:R-:W-:Y:S02]  /*6c90*/  F2FP.SATFINITE.E4M3.F32.PACK_AB_MERGE_C R5, R11, R10, RZ ;  /* 0x0000000a0b05723e */ /* 0x000fe400048070ff */
[----:B------:R-:W-:Y:S02]  /*6ca0*/  F2FP.SATFINITE.E4M3.F32.PACK_AB_MERGE_C R6, R15, R14, RZ ;  /* 0x0000000e0f06723e */ /* 0x000fe400048070ff */
[----:B------:R-:W-:Y:S02]  /*6cb0*/  F2FP.SATFINITE.E4M3.F32.PACK_AB_MERGE_C R7, R19, R18, RZ ;  /* 0x000000121307723e */ /* 0x000fe400048070ff */
[----:B------:R-:W-:Y:S02]  /*6cc0*/  F2FP.SATFINITE.E4M3.F32.PACK_AB_MERGE_C R5, R9, R8, R5 ;  /* 0x000000080905723e */ /* 0x000fe40004807005 */
[----:B------:R-:W-:Y:S02]  /*6cd0*/  F2FP.SATFINITE.E4M3.F32.PACK_AB_MERGE_C R6, R13, R12, R6 ;  /* 0x0000000c0d06723e */ /* 0x000fe40004807006 */
[----:B------:R-:W-:Y:S05]  /*6ce0*/  F2FP.SATFINITE.E4M3.F32.PACK_AB_MERGE_C R7, R17, R16, R7 ;  /* 0x000000101107723e */ /* 0x000fea0004807007 */
[----:B------:R1:W-:Y:S01]  /*6cf0*/  STS.128 [R64+0xa80], R4 ;  /* 0x000a800440007388 */ /* 0x0003e20000000c00 */
[----:B------:R-:W-:Y:S01]  /*6d00*/  @!PT LDS RZ, [RZ] ;  /* 0x00000000fffff984 */ /* 0x000fe20000000800 */
[----:B------:R-:W-:Y:S01]  /*6d10*/  @!PT LDS RZ, [RZ] ;  /* 0x00000000fffff984 */ /* 0x000fe20000000800 */
[----:B------:R-:W-:Y:S01]  /*6d20*/  @!PT LDS RZ, [RZ] ;  /* 0x00000000fffff984 */ /* 0x000fe20000000800 */
[----:B------:R-:W-:Y:S01]  /*6d30*/  @!PT LDS RZ, [RZ] ;  /* 0x00000000fffff984 */ /* 0x000fe20000000800 */
[----:B------:R2:W-:Y:S07]  /*6d40*/  MEMBAR.ALL.CTA ;  /* 0x0000000000007992 */ /* 0x0005ee0000008000 */
[----:B--2---:R-:W2:Y:S02]  /*6d50*/  FENCE.VIEW.ASYNC.S ;  /* 0x00000000000073c6 */ /* 0x004ea40000000000 */
[----:B--2---:R-:W-:Y:S06]  /*6d60*/  BAR.SYNC.DEFER_BLOCKING 0x1, 0x80 ;  /* 0x0042000000007b1d */ /* 0x004fec0000010000 */
[----:B------:R-:W-:Y:S05]  /*6d70*/  @P0 BRA `(.L_x_129) ;  /* 0x00000000002c0947 */ /* 0x000fea0003800000 */
[----:B------:R-:W-:Y:S01]  /*6d80*/  R2UR UR9, R54 ;  /* 0x00000000360972ca */ /* 0x000fe200000e0000 */
[----:B------:R-:W-:Y:S01]  /*6d90*/  UIADD3 UR10, UP0, UPT, UR48, 0x680, URZ ;  /* 0x00000680300a7890 */ /* 0x000fe2000ff1e0ff */
[----:B------:R-:W-:Y:S01]  /*6da0*/  R2UR UR8, R53 ;  /* 0x00000000350872ca */ /* 0x000fe200000e0000 */
[----:B------:R-:W-:Y:S02]  /*6db0*/  UIADD3 UR4, UPT, UPT, UR43, 0xa80, URZ ;  /* 0x00000a802b047890 */ /* 0x000fe4000fffe0ff */
[----:B------:R-:W-:Y:S01]  /*6dc0*/  UIADD3.X UR11, UPT, UPT, URZ, UR49, URZ, UP0, !UPT ;  /* 0x00000031ff0b7290 */ /* 0x000fe200087fe4ff */
[----:B------:R-:W-:Y:S07]  /*6dd0*/  UMOV UR7, UR36 ;  /* 0x0000002400077c82 */ /* 0x000fee0008000000 */
[----:B------:R-:W-:Y:S02]  /*6de0*/  USHF.L.U32 UR5, UR9, 0x4, URZ ;  /* 0x0000000409057899 */ /* 0x000fe400080006ff */
[----:B------:R-:W-:Y:S09]  /*6df0*/  USHF.L.U32 UR6, UR8, 0x7, URZ ;  /* 0x0000000708067899 */ /* 0x000ff200080006ff */
[----:B------:R2:W-:Y:S01]  /*6e00*/  UTMASTG.3D [UR4], [UR10] ;  /* 0x000000040a0073b5 */ /* 0x0005e20008010000 */
[----:B------:R0:W-:Y:S01]  /*6e10*/  UTMACMDFLUSH ;  /* 0x00000000000079b7 */ /* 0x0001e20000000000 */
[----:B--2---:R-:W-:Y:S04]  /*6e20*/  DEPBAR.LE SB0, 0x0 ;  /* 0x000080000000791a */ /* 0x004fe80000000000 */
.L_x_129:
[----:B------:R-:W-:Y:S05]  /*6e30*/  BSYNC.RECONVERGENT B0 ;  /* 0x0000000000007941 */ /* 0x000fea0003800200 */
.L_x_128:
[----:B------:R-:W-:Y:S01]  /*6e40*/  BAR.SYNC.DEFER_BLOCKING 0x1, 0x80 ;  /* 0x0042000000007b1d */ /* 0x000fe20000010000 */
[----:B------:R-:W-:Y:S01]  /*6e50*/  ISETP.NE.AND P2, PT, R66, RZ, PT ;  /* 0x000000ff4200720c */ /* 0x000fe20003f45270 */
[----:B------:R-:W-:Y:S01]  /*6e60*/  IMAD.IADD R54, R29, 0x1, R45 ;  /* 0x000000011d367824 */ /* 0x000fe200078e022d */
[----:B------:R-:W-:Y:S01]  /*6e70*/  ISETP.NE.AND P0, PT, R68, 0x2, PT ;  /* 0x000000024400780c */ /* 0x000fe20003f05270 */
[----:B------:R-:W-:Y:S01]  /*6e80*/  IMAD.IADD R53, R30, 0x1, R52 ;  /* 0x000000011e357824 */ /* 0x000fe200078e0234 */
[----:B------:R-:W-:Y:S02]  /*6e90*/  ISETP.NE.AND P1, PT, R31, 0x4, PT ;  /* 0x000000041f00780c */ /* 0x000fe40003f25270 */
[----:B------:R-:W-:Y:S02]  /*6ea0*/  SEL R2, RZ, 0x1, P0 ;  /* 0x00000001ff027807 */ /* 0x000fe40000000000 */
[----:B------:R-:W-:Y:S02]  /*6eb0*/  SEL R0, RZ, 0x1, P1 ;  /* 0x00000001ff007807 */ /* 0x000fe40000800000 */
[----:B------:R-:W-:Y:S02]  /*6ec0*/  LOP3.LUT R62, R62, R2, RZ, 0x3c, !PT ;  /* 0x000000023e3e7212 */ /* 0x000fe400078e3cff */
[----:B------:R-:W-:Y:S02]  /*6ed0*/  LOP3.LUT R63, R63, R0, RZ, 0x3c, !PT ;  /* 0x000000003f3f7212 */ /* 0x000fe400078e3cff */
[----:B------:R-:W-:Y:S02]  /*6ee0*/  @P2 R2UR UR36, R60 ;  /* 0x000000003c2422ca */ /* 0x000fe400000e0000 */
[----:B------:R-:W-:Y:S02]  /*6ef0*/  SEL R68, R68, RZ, P0 ;  /* 0x000000ff44447207 */ /* 0x000fe40000000000 */
[----:B------:R-:W-:Y:S01]  /*6f00*/  SEL R31, R31, RZ, P1 ;  /* 0x000000ff1f1f7207 */ /* 0x000fe20000800000 */
[----:B------:R-:W-:Y:S10]  /*6f10*/  @P2 BRA `(.L_x_130) ;  /* 0xffffffec00482947 */ /* 0x000ff4000383ffff */
[----:B------:R-:W-:Y:S05]  /*6f20*/  EXIT ;  /* 0x000000000000794d */ /* 0x000fea0003800000 */
.L_x_25:
[----:B--2---:R2:W4:Y:S02]  /*6f30*/  SYNCS.PHASECHK.TRANS64.TRYWAIT P0, [R2+URZ+0x230], R3 ;  /* 0x00023003020075a7 */ /* 0x00452400080011ff */
[----:B----4-:R-:W-:Y:S05]  /*6f40*/  @!P0 NANOSLEEP.SYNCS 0x989680 ;  /* 0x009896800000895d */ /* 0x010fea0003900000 */
[----:B------:R-:W4:Y:S02]  /*6f50*/  @!P0 SYNCS.PHASECHK.TRANS64 P0, [R2+URZ+0x230], R3 ;  /* 0x00023003020085a7 */ /* 0x000f2400080010ff */
[----:B----4-:R-:W-:Y:S05]  /*6f60*/  @!P0 BRA `(.L_x_25) ;  /* 0xfffffffc00f08947 */ /* 0x010fea000383ffff */
[----:B------:R-:W-:Y:S05]  /*6f70*/  BRA `(.L_x_131) ;  /* 0xffffffa800c47947 */ /* 0x000fea000383ffff */
.L_x_28:
[----:B------:R-:W-:-:S07]  /*6f80*/  MOV R2, UR33 ;  /* 0x0000002100027c02 */ /* 0x000fce0008000f00 */
.L_x_132:
[----:B-1----:R1:W2:Y:S02]  /*6f90*/  SYNCS.PHASECHK.TRANS64.TRYWAIT P0, [R2+URZ+0xd0], R4 ;  /* 0x0000d004020075a7 */ /* 0x0022a400080011ff */
[----:B--2---:R-:W-:Y:S05]  /*6fa0*/  @!P0 NANOSLEEP.SYNCS 0x989680 ;  /* 0x009896800000895d */ /* 0x004fea0003900000 */
[----:B------:R-:W2:Y:S02]  /*6fb0*/  @!P0 SYNCS.PHASECHK.TRANS64 P0, [R2+URZ+0xd0], R4 ;  /* 0x0000d004020085a7 */ /* 0x000ea400080010ff */
[----:B--2---:R-:W-:Y:S05]  /*6fc0*/  @!P0 BRA `(.L_x_132) ;  /* 0xfffffffc00f08947 */ /* 0x004fea000383ffff */
[----:B------:R-:W-:Y:S05]  /*6fd0*/  BRA `(.L_x_27) ;  /* 0xffffffac002c7947 */ /* 0x000fea000383ffff */
.L_x_35:
[----:B-1----:R-:W-:-:S07]  /*6fe0*/  MOV R2, UR17 ;  /* 0x0000001100027c02 */ /* 0x002fce0008000f00 */
.L_x_133:
[----:B-1----:R1:W2:Y:S02]  /*6ff0*/  SYNCS.PHASECHK.TRANS64.TRYWAIT P0, [R2+URZ+0xd0], R4 ;  /* 0x0000d004020075a7 */ /* 0x0022a400080011ff */
[----:B--2---:R-:W-:Y:S05]  /*7000*/  @!P0 NANOSLEEP.SYNCS 0x989680 ;  /* 0x009896800000895d */ /* 0x004fea0003900000 */
[----:B------:R-:W2:Y:S02]  /*7010*/  @!P0 SYNCS.PHASECHK.TRANS64 P0, [R2+URZ+0xd0], R4 ;  /* 0x0000d004020085a7 */ /* 0x000ea400080010ff */
[----:B--2---:R-:W-:Y:S05]  /*7020*/  @!P0 BRA `(.L_x_133) ;  /* 0xfffffffc00f08947 */ /* 0x004fea000383ffff */
[----:B------:R-:W-:Y:S05]  /*7030*/  BRA `(.L_x_34) ;  /* 0xffffffac00e87947 */ /* 0x000fea000383ffff */
.L_x_40:
[----:B-1----:R1:W2:Y:S02]  /*7040*/  SYNCS.PHASECHK.TRANS64.TRYWAIT P0, [R2+URZ+0x1c0], R3 ;  /* 0x0001c003020075a7 */ /* 0x0022a400080011ff */
[----:B--2---:R-:W-:Y:S05]  /*7050*/  @!P0 NANOSLEEP.SYNCS 0x989680 ;  /* 0x009896800000895d */ /* 0x004fea0003900000 */
[----:B------:R-:W2:Y:S02]  /*7060*/  @!P0 SYNCS.PHASECHK.TRANS64 P0, [R2+URZ+0x1c0], R3 ;  /* 0x0001c003020085a7 */ /* 0x000ea400080010ff */
[----:B--2---:R-:W-:Y:S05]  /*7070*/  @!P0 BRA `(.L_x_40) ;  /* 0xfffffffc00f08947 */ /* 0x004fea000383ffff */
[----:B------:R-:W-:Y:S05]  /*7080*/  BRA `(.L_x_134) ;  /* 0xffffffb0008c7947 */ /* 0x000fea000383ffff */
.L_x_44:
[----:B---3--:R-:W-:-:S07]  /*7090*/  MOV R0, UR5 ;  /* 0x0000000500007c02 */ /* 0x008fce0008000f00 */
.L_x_135:
[----:B-1----:R1:W2:Y:S02]  /*70a0*/  SYNCS.PHASECHK.TRANS64.TRYWAIT P0, [R0+URZ], R2 ;  /* 0x00000002000075a7 */ /* 0x0022a400080011ff */
[----:B--2---:R-:W-:Y:S05]  /*70b0*/  @!P0 NANOSLEEP.SYNCS 0x989680 ;  /* 0x009896800000895d */ /* 0x004fea0003900000 */
[----:B------:R-:W2:Y:S02]  /*70c0*/  @!P0 SYNCS.PHASECHK.TRANS64 P0, [R0+URZ], R2 ;  /* 0x00000002000085a7 */ /* 0x000ea400080010ff */
[----:B--2---:R-:W-:Y:S05]  /*70d0*/  @!P0 BRA `(.L_x_135) ;  /* 0xfffffffc00f08947 */ /* 0x004fea000383ffff */
[----:B------:R-:W-:Y:S05]  /*70e0*/  BRA `(.L_x_136) ;  /* 0xffffffb400fc7947 */ /* 0x000fea000383ffff */
.L_x_45:
[----:B---3--:R-:W-:-:S07]  /*70f0*/  MOV R0, UR5 ;  /* 0x0000000500007c02 */ /* 0x008fce0008000f00 */
.L_x_137:
[----:B-1----:R1:W2:Y:S02]  /*7100*/  SYNCS.PHASECHK.TRANS64.TRYWAIT P0, [R0+URZ], R3 ;  /* 0x00000003000075a7 */ /* 0x0022a400080011ff */
[----:B--2---:R-:W-:Y:S05]  /*7110*/  @!P0 NANOSLEEP.SYNCS 0x989680 ;  /* 0x009896800000895d */ /* 0x004fea0003900000 */
[----:B------:R-:W2:Y:S02]  /*7120*/  @!P0 SYNCS.PHASECHK.TRANS64 P0, [R0+URZ], R3 ;  /* 0x00000003000085a7 */ /* 0x000ea400080010ff */
[----:B--2---:R-:W-:Y:S05]  /*7130*/  @!P0 BRA `(.L_x_137) ;  /* 0xfffffffc00f08947 */ /* 0x004fea000383ffff */
[----:B------:R-:W-:Y:S05]  /*7140*/  BRA `(.L_x_138) ;  /* 0xffffffb800087947 */ /* 0x000fea000383ffff */
.L_x_46:
[----:B---3--:R-:W-:-:S07]  /*7150*/  MOV R0, UR5 ;  /* 0x0000000500007c02 */ /* 0x008fce0008000f00 */
.L_x_139:
[----:B-1----:R1:W2:Y:S02]  /*7160*/  SYNCS.PHASECHK.TRANS64.TRYWAIT P0, [R0+URZ], R3 ;  /* 0x00000003000075a7 */ /* 0x0022a400080011ff */
[----:B--2---:R-:W-:Y:S05]  /*7170*/  @!P0 NANOSLEEP.SYNCS 0x989680 ;  /* 0x009896800000895d */ /* 0x004fea0003900000 */
[----:B------:R-:W2:Y:S02]  /*7180*/  @!P0 SYNCS.PHASECHK.TRANS64 P0, [R0+URZ], R3 ;  /* 0x00000003000085a7 */ /* 0x000ea400080010ff */
[----:B--2---:R-:W-:Y:S05]  /*7190*/  @!P0 BRA `(.L_x_139) ;  /* 0xfffffffc00f08947 */ /* 0x004fea000383ffff */
[----:B------:R-:W-:Y:S05]  /*71a0*/  BRA `(.L_x_140) ;  /* 0xffffffb800147947 */ /* 0x000fea000383ffff */
.L_x_47:
[----:B---3--:R-:W-:-:S07]  /*71b0*/  MOV R0, UR5 ;  /* 0x0000000500007c02 */ /* 0x008fce0008000f00 */
.L_x_141:
[----:B-1----:R1:W2:Y:S02]  /*71c0*/  SYNCS.PHASECHK.TRANS64.TRYWAIT P0, [R0+URZ], R3 ;  /* 0x00000003000075a7 */ /* 0x0022a400080011ff */
[----:B--2---:R-:W-:Y:S05]  /*71d0*/  @!P0 NANOSLEEP.SYNCS 0x989680 ;  /* 0x009896800000895d */ /* 0x004fea0003900000 */
[----:B------:R-:W2:Y:S02]  /*71e0*/  @!P0 SYNCS.PHASECHK.TRANS64 P0, [R0+URZ], R3 ;  /* 0x00000003000085a7 */ /* 0x000ea400080010ff */
[----:B--2---:R-:W-:Y:S05]  /*71f0*/  @!P0 BRA `(.L_x_141) ;  /* 0xfffffffc00f08947 */ /* 0x004fea000383ffff */
[----:B------:R-:W-:Y:S05]  /*7200*/  BRA `(.L_x_142) ;  /* 0xffffffb800207947 */ /* 0x000fea000383ffff */
.L_x_48:
[----:B---3--:R-:W-:-:S07]  /*7210*/  MOV R0, UR5 ;  /* 0x0000000500007c02 */ /* 0x008fce0008000f00 */
.L_x_143:
[----:B-1----:R1:W2:Y:S02]  /*7220*/  SYNCS.PHASECHK.TRANS64.TRYWAIT P0, [R0+URZ], R3 ;  /* 0x00000003000075a7 */ /* 0x0022a400080011ff */
[----:B--2---:R-:W-:Y:S05]  /*7230*/  @!P0 NANOSLEEP.SYNCS 0x989680 ;  /* 0x009896800000895d */ /* 0x004fea0003900000 */
[----:B------:R-:W2:Y:S02]  /*7240*/  @!P0 SYNCS.PHASECHK.TRANS64 P0, [R0+URZ], R3 ;  /* 0x00000003000085a7 */ /* 0x000ea400080010ff */
[----:B--2---:R-:W-:Y:S05]  /*7250*/  @!P0 BRA `(.L_x_143) ;  /* 0xfffffffc00f08947 */ /* 0x004fea000383ffff */
[----:B------:R-:W-:Y:S05]  /*7260*/  BRA `(.L_x_144) ;  /* 0xffffffb8002c7947 */ /* 0x000fea000383ffff */
.L_x_49:
[----:B---3--:R-:W-:-:S07]  /*7270*/  MOV R0, UR5 ;  /* 0x0000000500007c02 */ /* 0x008fce0008000f00 */
.L_x_145:
[----:B-1----:R1:W2:Y:S02]  /*7280*/  SYNCS.PHASECHK.TRANS64.TRYWAIT P0, [R0+URZ], R3 ;  /* 0x00000003000075a7 */ /* 0x0022a400080011ff */
[----:B--2---:R-:W-:Y:S05]  /*7290*/  @!P0 NANOSLEEP.SYNCS 0x989680 ;  /* 0x009896800000895d */ /* 0x004fea0003900000 */
[----:B------:R-:W2:Y:S02]  /*72a0*/  @!P0 SYNCS.PHASECHK.TRANS64 P0, [R0+URZ], R3 ;  /* 0x00000003000085a7 */ /* 0x000ea400080010ff */
[----:B--2---:R-:W-:Y:S05]  /*72b0*/  @!P0 BRA `(.L_x_145) ;  /* 0xfffffffc00f08947 */ /* 0x004fea000383ffff */
[----:B------:R-:W-:Y:S05]  /*72c0*/  BRA `(.L_x_146) ;  /* 0xffffffb800387947 */ /* 0x000fea000383ffff */
.L_x_50:
[----:B---3--:R-:W-:-:S07]  /*72d0*/  MOV R0, UR5 ;  /* 0x0000000500007c02 */ /* 0x008fce0008000f00 */
.L_x_147:
[----:B-1----:R1:W2:Y:S02]  /*72e0*/  SYNCS.PHASECHK.TRANS64.TRYWAIT P0, [R0+URZ], R3 ;  /* 0x00000003000075a7 */ /* 0x0022a400080011ff */
[----:B--2---:R-:W-:Y:S05]  /*72f0*/  @!P0 NANOSLEEP.SYNCS 0x989680 ;  /* 0x009896800000895d */ /* 0x004fea0003900000 */
[----:B------:R-:W2:Y:S02]  /*7300*/  @!P0 SYNCS.PHASECHK.TRANS64 P0, [R0+URZ], R3 ;  /* 0x00000003000085a7 */ /* 0x000ea400080010ff */
[----:B--2---:R-:W-:Y:S05]  /*7310*/  @!P0 BRA `(.L_x_147) ;  /* 0xfffffffc00f08947 */ /* 0x004fea000383ffff */
[----:B------:R-:W-:Y:S05]  /*7320*/  BRA `(.L_x_148) ;  /* 0xffffffb800447947 */ /* 0x000fea000383ffff */
.L_x_51:
[----:B---3--:R-:W-:-:S07]  /*7330*/  MOV R0, UR5 ;  /* 0x0000000500007c02 */ /* 0x008fce0008000f00 */
.L_x_149:
[----:B-1----:R1:W2:Y:S02]  /*7340*/  SYNCS.PHASECHK.TRANS64.TRYWAIT P0, [R0+URZ], R3 ;  /* 0x00000003000075a7 */ /* 0x0022a400080011ff */
[----:B--2---:R-:W-:Y:S05]  /*7350*/  @!P0 NANOSLEEP.SYNCS 0x989680 ;  /* 0x009896800000895d */ /* 0x004fea0003900000 */
[----:B------:R-:W2:Y:S02]  /*7360*/  @!P0 SYNCS.PHASECHK.TRANS64 P0, [R0+URZ], R3 ;  /* 0x00000003000085a7 */ /* 0x000ea400080010ff */
[----:B--2---:R-:W-:Y:S05]  /*7370*/  @!P0 BRA `(.L_x_149) ;  /* 0xfffffffc00f08947 */ /* 0x004fea000383ffff */
[----:B------:R-:W-:Y:S05]  /*7380*/  BRA `(.L_x_150) ;  /* 0xffffffb800507947 */ /* 0x000fea000383ffff */
.L_x_52:
[----:B---3--:R-:W-:-:S07]  /*7390*/  MOV R0, UR5 ;  /* 0x0000000500007c02 */ /* 0x008fce0008000f00 */
.L_x_151:
[----:B-1----:R1:W2:Y:S02]  /*73a0*/  SYNCS.PHASECHK.TRANS64.TRYWAIT P0, [R0+URZ], R3 ;  /* 0x00000003000075a7 */ /* 0x0022a400080011ff */
[----:B--2---:R-:W-:Y:S05]  /*73b0*/  @!P0 NANOSLEEP.SYNCS 0x989680 ;  /* 0x009896800000895d */ /* 0x004fea0003900000 */
[----:B------:R-:W2:Y:S02]  /*73c0*/  @!P0 SYNCS.PHASECHK.TRANS64 P0, [R0+URZ], R3 ;  /* 0x00000003000085a7 */ /* 0x000ea400080010ff */
[----:B--2---:R-:W-:Y:S05]  /*73d0*/  @!P0 BRA `(.L_x_151) ;  /* 0xfffffffc00f08947 */ /* 0x004fea000383ffff */
[----:B------:R-:W-:Y:S05]  /*73e0*/  BRA `(.L_x_152) ;  /* 0xffffffb8005c7947 */ /* 0x000fea000383ffff */
.L_x_53:
[----:B---3--:R-:W-:-:S07]  /*73f0*/  MOV R0, UR5 ;  /* 0x0000000500007c02 */ /* 0x008fce0008000f00 */
.L_x_153:
[----:B-1----:R1:W2:Y:S02]  /*7400*/  SYNCS.PHASECHK.TRANS64.TRYWAIT P0, [R0+URZ], R3 ;  /* 0x00000003000075a7 */ /* 0x0022a400080011ff */
[----:B--2---:R-:W-:Y:S05]  /*7410*/  @!P0 NANOSLEEP.SYNCS 0x989680 ;  /* 0x009896800000895d */ /* 0x004fea0003900000 */
[----:B------:R-:W2:Y:S02]  /*7420*/  @!P0 SYNCS.PHASECHK.TRANS64 P0, [R0+URZ], R3 ;  /* 0x00000003000085a7 */ /* 0x000ea400080010ff */
[----:B--2---:R-:W-:Y:S05]  /*7430*/  @!P0 BRA `(.L_x_153) ;  /* 0xfffffffc00f08947 */ /* 0x004fea000383ffff */
[----:B------:R-:W-:Y:S05]  /*7440*/  BRA `(.L_x_154) ;  /* 0xffffffb800687947 */ /* 0x000fea000383ffff */
.L_x_54:
[----:B---3--:R-:W-:-:S07]  /*7450*/  MOV R0, UR5 ;  /* 0x0000000500007c02 */ /* 0x008fce0008000f00 */
.L_x_155:
[----:B-1----:R1:W2:Y:S02]  /*7460*/  SYNCS.PHASECHK.TRANS64.TRYWAIT P0, [R0+URZ], R3 ;  /* 0x00000003000075a7 */ /* 0x0022a400080011ff */
[----:B--2---:R-:W-:Y:S05]  /*7470*/  @!P0 NANOSLEEP.SYNCS 0x989680 ;  /* 0x009896800000895d */ /* 0x004fea0003900000 */
[----:B------:R-:W2:Y:S02]  /*7480*/  @!P0 SYNCS.PHASECHK.TRANS64 P0, [R0+URZ], R3 ;  /* 0x00000003000085a7 */ /* 0x000ea400080010ff */
[----:B--2---:R-:W-:Y:S05]  /*7490*/  @!P0 BRA `(.L_x_155) ;  /* 0xfffffffc00f08947 */ /* 0x004fea000383ffff */
[----:B------:R-:W-:Y:S05]  /*74a0*/  BRA `(.L_x_156) ;  /* 0xffffffb800747947 */ /* 0x000fea000383ffff */
.L_x_55:
[----:B---3--:R-:W-:-:S07]  /*74b0*/  MOV R0, UR5 ;  /* 0x0000000500007c02 */ /* 0x008fce0008000f00 */
.L_x_157:
[----:B-1----:R1:W2:Y:S02]  /*74c0*/  SYNCS.PHASECHK.TRANS64.TRYWAIT P0, [R0+URZ], R3 ;  /* 0x00000003000075a7 */ /* 0x0022a400080011ff */
[----:B--2---:R-:W-:Y:S05]  /*74d0*/  @!P0 NANOSLEEP.SYNCS 0x989680 ;  /* 0x009896800000895d */ /* 0x004fea0003900000 */
[----:B------:R-:W2:Y:S02]  /*74e0*/  @!P0 SYNCS.PHASECHK.TRANS64 P0, [R0+URZ], R3 ;  /* 0x00000003000085a7 */ /* 0x000ea400080010ff */
[----:B--2---:R-:W-:Y:S05]  /*74f0*/  @!P0 BRA `(.L_x_157) ;  /* 0xfffffffc00f08947 */ /* 0x004fea000383ffff */
[----:B------:R-:W-:Y:S05]  /*7500*/  BRA `(.L_x_158) ;  /* 0xffffffb800807947 */ /* 0x000fea000383ffff */
.L_x_56:
[----:B---3--:R-:W-:-:S07]  /*7510*/  MOV R0, UR5 ;  /* 0x0000000500007c02 */ /* 0x008fce0008000f00 */
.L_x_159:
[----:B-1----:R1:W2:Y:S02]  /*7520*/  SYNCS.PHASECHK.TRANS64.TRYWAIT P0, [R0+URZ], R3 ;  /* 0x00000003000075a7 */ /* 0x0022a400080011ff */
[----:B--2---:R-:W-:Y:S05]  /*7530*/  @!P0 NANOSLEEP.SYNCS 0x989680 ;  /* 0x009896800000895d */ /* 0x004fea0003900000 */
[----:B------:R-:W2:Y:S02]  /*7540*/  @!P0 SYNCS.PHASECHK.TRANS64 P0, [R0+URZ], R3 ;  /* 0x00000003000085a7 */ /* 0x000ea400080010ff */
[----:B--2---:R-:W-:Y:S05]  /*7550*/  @!P0 BRA `(.L_x_159) ;  /* 0xfffffffc00f08947 */ /* 0x004fea000383ffff */
[----:B------:R-:W-:Y:S05]  /*7560*/  BRA `(.L_x_160) ;  /* 0xffffffb8008c7947 */ /* 0x000fea000383ffff */
.L_x_57:
[----:B---3--:R-:W-:-:S07]  /*7570*/  MOV R0, UR5 ;  /* 0x0000000500007c02 */ /* 0x008fce0008000f00 */
.L_x_161:
[----:B-1----:R1:W2:Y:S02]  /*7580*/  SYNCS.PHASECHK.TRANS64.TRYWAIT P0, [R0+URZ], R3 ;  /* 0x00000003000075a7 */ /* 0x0022a400080011ff */
[----:B--2---:R-:W-:Y:S05]  /*7590*/  @!P0 NANOSLEEP.SYNCS 0x989680 ;  /* 0x009896800000895d */ /* 0x004fea0003900000 */
[----:B------:R-:W2:Y:S02]  /*75a0*/  @!P0 SYNCS.PHASECHK.TRANS64 P0, [R0+URZ], R3 ;  /* 0x00000003000085a7 */ /* 0x000ea400080010ff */
[----:B--2---:R-:W-:Y:S05]  /*75b0*/  @!P0 BRA `(.L_x_161) ;  /* 0xfffffffc00f08947 */ /* 0x004fea000383ffff */
[----:B------:R-:W-:Y:S05]  /*75c0*/  BRA `(.L_x_162) ;  /* 0xffffffb800987947 */ /* 0x000fea000383ffff */
.L_x_58:
[----:B---3--:R-:W-:-:S07]  /*75d0*/  MOV R0, UR5 ;  /* 0x0000000500007c02 */ /* 0x008fce0008000f00 */
.L_x_163:
[----:B-1----:R1:W2:Y:S02]  /*75e0*/  SYNCS.PHASECHK.TRANS64.TRYWAIT P0, [R0+URZ], R3 ;  /* 0x00000003000075a7 */ /* 0x0022a400080011ff */
[----:B--2---:R-:W-:Y:S05]  /*75f0*/  @!P0 NANOSLEEP.SYNCS 0x989680 ;  /* 0x009896800000895d */ /* 0x004fea0003900000 */
[----:B------:R-:W2:Y:S02]  /*7600*/  @!P0 SYNCS.PHASECHK.TRANS64 P0, [R0+URZ], R3 ;  /* 0x00000003000085a7 */ /* 0x000ea400080010ff */
[----:B--2---:R-:W-:Y:S05]  /*7610*/  @!P0 BRA `(.L_x_163) ;  /* 0xfffffffc00f08947 */ /* 0x004fea000383ffff */
[----:B------:R-:W-:Y:S05]  /*7620*/  BRA `(.L_x_164) ;  /* 0xffffffb800a47947 */ /* 0x000fea000383ffff */
.L_x_59:
[----:B---3--:R-:W-:-:S07]  /*7630*/  MOV R0, UR5 ;  /* 0x0000000500007c02 */ /* 0x008fce0008000f00 */
.L_x_165:
[----:B-1----:R1:W2:Y:S02]  /*7640*/  SYNCS.PHASECHK.TRANS64.TRYWAIT P0, [R0+URZ], R3 ;  /* 0x00000003000075a7 */ /* 0x0022a400080011ff */
[----:B--2---:R-:W-:Y:S05]  /*7650*/  @!P0 NANOSLEEP.SYNCS 0x989680 ;  /* 0x009896800000895d */ /* 0x004fea0003900000 */
[----:B------:R-:W2:Y:S02]  /*7660*/  @!P0 SYNCS.PHASECHK.TRANS64 P0, [R0+URZ], R3 ;  /* 0x00000003000085a7 */ /* 0x000ea400080010ff */
[----:B--2---:R-:W-:Y:S05]  /*7670*/  @!P0 BRA `(.L_x_165) ;  /* 0xfffffffc00f08947 */ /* 0x004fea000383ffff */
[----:B------:R-:W-:Y:S05]  /*7680*/  BRA `(.L_x_166) ;  /* 0xffffffb800b07947 */ /* 0x000fea000383ffff */
.L_x_60:
[----:B---3--:R-:W-:-:S07]  /*7690*/  MOV R0, UR5 ;  /* 0x0000000500007c02 */ /* 0x008fce0008000f00 */
.L_x_167:
[----:B-1----:R1:W2:Y:S02]  /*76a0*/  SYNCS.PHASECHK.TRANS64.TRYWAIT P0, [R0+URZ], R3 ;  /* 0x00000003000075a7 */ /* 0x0022a400080011ff */
[----:B--2---:R-:W-:Y:S05]  /*76b0*/  @!P0 NANOSLEEP.SYNCS 0x989680 ;  /* 0x009896800000895d */ /* 0x004fea0003900000 */
[----:B------:R-:W2:Y:S02]  /*76c0*/  @!P0 SYNCS.PHASECHK.TRANS64 P0, [R0+URZ], R3 ;  /* 0x00000003000085a7 */ /* 0x000ea400080010ff */
[----:B--2---:R-:W-:Y:S05]  /*76d0*/  @!P0 BRA `(.L_x_167) ;  /* 0xfffffffc00f08947 */ /* 0x004fea000383ffff */
[----:B------:R-:W-:Y:S05]  /*76e0*/  BRA `(.L_x_168) ;  /* 0xffffffb800bc7947 */ /* 0x000fea000383ffff */
.L_x_61:
[----:B---3--:R-:W-:-:S07]  /*76f0*/  MOV R0, UR5 ;  /* 0x0000000500007c02 */ /* 0x008fce0008000f00 */
.L_x_169:
[----:B-1----:R1:W2:Y:S02]  /*7700*/  SYNCS.PHASECHK.TRANS64.TRYWAIT P0, [R0+URZ], R3 ;  /* 0x00000003000075a7 */ /* 0x0022a400080011ff */
[----:B--2---:R-:W-:Y:S05]  /*7710*/  @!P0 NANOSLEEP.SYNCS 0x989680 ;  /* 0x009896800000895d */ /* 0x004fea0003900000 */
[----:B------:R-:W2:Y:S02]  /*7720*/  @!P0 SYNCS.PHASECHK.TRANS64 P0, [R0+URZ], R3 ;  /* 0x00000003000085a7 */ /* 0x000ea400080010ff */
[----:B--2---:R-:W-:Y:S05]  /*7730*/  @!P0 BRA `(.L_x_169) ;  /* 0xfffffffc00f08947 */ /* 0x004fea000383ffff */
[----:B------:R-:W-:Y:S05]  /*7740*/  BRA `(.L_x_170) ;  /* 0xffffffb800c87947 */ /* 0x000fea000383ffff */
.L_x_62:
[----:B---3--:R-:W-:-:S07]  /*7750*/  MOV R0, UR5 ;  /* 0x0000000500007c02 */ /* 0x008fce0008000f00 */
.L_x_171:
[----:B-1----:R1:W2:Y:S02]  /*7760*/  SYNCS.PHASECHK.TRANS64.TRYWAIT P0, [R0+URZ], R3 ;  /* 0x00000003000075a7 */ /* 0x0022a400080011ff */
[----:B--2---:R-:W-:Y:S05]  /*7770*/  @!P0 NANOSLEEP.SYNCS 0x989680 ;  /* 0x009896800000895d */ /* 0x004fea0003900000 */
[----:B------:R-:W2:Y:S02]  /*7780*/  @!P0 SYNCS.PHASECHK.TRANS64 P0, [R0+URZ], R3 ;  /* 0x00000003000085a7 */ /* 0x000ea400080010ff */
[----:B--2---:R-:W-:Y:S05]  /*7790*/  @!P0 BRA `(.L_x_171) ;  /* 0xfffffffc00f08947 */ /* 0x004fea000383ffff */
[----:B------:R-:W-:Y:S05]  /*77a0*/  BRA `(.L_x_172) ;  /* 0xffffffb800d47947 */ /* 0x000fea000383ffff */
.L_x_63:
[----:B---3--:R-:W-:-:S07]  /*77b0*/  MOV R0, UR5 ;  /* 0x0000000500007c02 */ /* 0x008fce0008000f00 */
.L_x_173:
[----:B-1----:R1:W2:Y:S02]  /*77c0*/  SYNCS.PHASECHK.TRANS64.TRYWAIT P0, [R0+URZ], R3 ;  /* 0x00000003000075a7 */ /* 0x0022a400080011ff */
[----:B--2---:R-:W-:Y:S05]  /*77d0*/  @!P0 NANOSLEEP.SYNCS 0x989680 ;  /* 0x009896800000895d */ /* 0x004fea0003900000 */
[----:B------:R-:W2:Y:S02]  /*77e0*/  @!P0 SYNCS.PHASECHK.TRANS64 P0, [R0+URZ], R3 ;  /* 0x00000003000085a7 */ /* 0x000ea400080010ff */
[----:B--2---:R-:W-:Y:S05]  /*77f0*/  @!P0 BRA `(.L_x_173) ;  /* 0xfffffffc00f08947 */ /* 0x004fea000383ffff */
[----:B------:R-:W-:Y:S05]  /*7800*/  BRA `(.L_x_174) ;  /* 0xffffffb800e07947 */ /* 0x000fea000383ffff */
.L_x_64:
[----:B---3--:R-:W-:-:S07]  /*7810*/  MOV R0, UR5 ;  /* 0x0000000500007c02 */ /* 0x008fce0008000f00 */
.L_x_175:
[----:B-1----:R1:W2:Y:S02]  /*7820*/  SYNCS.PHASECHK.TRANS64.TRYWAIT P0, [R0+URZ], R3 ;  /* 0x00000003000075a7 */ /* 0x0022a400080011ff */
[----:B--2---:R-:W-:Y:S05]  /*7830*/  @!P0 NANOSLEEP.SYNCS 0x989680 ;  /* 0x009896800000895d */ /* 0x004fea0003900000 */
[----:B------:R-:W2:Y:S02]  /*7840*/  @!P0 SYNCS.PHASECHK.TRANS64 P0, [R0+URZ], R3 ;  /* 0x00000003000085a7 */ /* 0x000ea400080010ff */
[----:B--2---:R-:W-:Y:S05]  /*7850*/  @!P0 BRA `(.L_x_175) ;  /* 0xfffffffc00f08947 */ /* 0x004fea000383ffff */
[----:B------:R-:W-:Y:S05]  /*7860*/  BRA `(.L_x_176) ;  /* 0xffffffb800ec7947 */ /* 0x000fea000383ffff */
.L_x_65:
[----:B---3--:R-:W-:-:S07]  /*7870*/  MOV R0, UR5 ;  /* 0x0000000500007c02 */ /* 0x008fce0008000f00 */
.L_x_177:
[----:B-1----:R1:W2:Y:S02]  /*7880*/  SYNCS.PHASECHK.TRANS64.TRYWAIT P0, [R0+URZ], R3 ;  /* 0x00000003000075a7 */ /* 0x0022a400080011ff */
[----:B--2---:R-:W-:Y:S05]  /*7890*/  @!P0 NANOSLEEP.SYNCS 0x989680 ;  /* 0x009896800000895d */ /* 0x004fea0003900000 */
[----:B------:R-:W2:Y:S02]  /*78a0*/  @!P0 SYNCS.PHASECHK.TRANS64 P0, [R0+URZ], R3 ;  /* 0x00000003000085a7 */ /* 0x000ea400080010ff */
[----:B--2---:R-:W-:Y:S05]  /*78b0*/  @!P0 BRA `(.L_x_177) ;  /* 0xfffffffc00f08947 */ /* 0x004fea000383ffff */
[----:B------:R-:W-:Y:S05]  /*78c0*/  BRA `(.L_x_178) ;  /* 0xffffffb800f87947 */ /* 0x000fea000383ffff */
.L_x_66:
[----:B---3--:R-:W-:-:S07]  /*78d0*/  MOV R0, UR5 ;  /* 0x0000000500007c02 */ /* 0x008fce0008000f00 */
.L_x_179:
[----:B-1----:R1:W2:Y:S02]  /*78e0*/  SYNCS.PHASECHK.TRANS64.TRYWAIT P0, [R0+URZ], R3 ;  /* 0x00000003000075a7 */ /* 0x0022a400080011ff */
[----:B--2---:R-:W-:Y:S05]  /*78f0*/  @!P0 NANOSLEEP.SYNCS 0x989680 ;  /* 0x009896800000895d */ /* 0x004fea0003900000 */
[----:B------:R-:W2:Y:S02]  /*7900*/  @!P0 SYNCS.PHASECHK.TRANS64 P0, [R0+URZ], R3 ;  /* 0x00000003000085a7 */ /* 0x000ea400080010ff */
[----:B--2---:R-:W-:Y:S05]  /*7910*/  @!P0 BRA `(.L_x_179) ;  /* 0xfffffffc00f08947 */ /* 0x004fea000383ffff */
[----:B------:R-:W-:Y:S05]  /*7920*/  BRA `(.L_x_180) ;  /* 0xffffffbc00047947 */ /* 0x000fea000383ffff */
.L_x_67:
[----:B---3--:R-:W-:-:S07]  /*7930*/  MOV R0, UR5 ;  /* 0x0000000500007c02 */ /* 0x008fce0008000f00 */
.L_x_181:
[----:B-1----:R1:W2:Y:S02]  /*7940*/  SYNCS.PHASECHK.TRANS64.TRYWAIT P0, [R0+URZ], R3 ;  /* 0x00000003000075a7 */ /* 0x0022a400080011ff */
[----:B--2---:R-:W-:Y:S05]  /*7950*/  @!P0 NANOSLEEP.SYNCS 0x989680 ;  /* 0x009896800000895d */ /* 0x004fea0003900000 */
[----:B------:R-:W2:Y:S02]  /*7960*/  @!P0 SYNCS.PHASECHK.TRANS64 P0, [R0+URZ], R3 ;  /* 0x00000003000085a7 */ /* 0x000ea400080010ff */
[----:B--2---:R-:W-:Y:S05]  /*7970*/  @!P0 BRA `(.L_x_181) ;  /* 0xfffffffc00f08947 */ /* 0x004fea000383ffff */
[----:B------:R-:W-:Y:S05]  /*7980*/  BRA `(.L_x_182) ;  /* 0xffffffbc00107947 */ /* 0x000fea000383ffff */
.L_x_68:
[----:B---3--:R-:W-:-:S07]  /*7990*/  MOV R0, UR5 ;  /* 0x0000000500007c02 */ /* 0x008fce0008000f00 */
.L_x_183:
[----:B-1----:R1:W2:Y:S02]  /*79a0*/  SYNCS.PHASECHK.TRANS64.TRYWAIT P0, [R0+URZ], R3 ;  /* 0x00000003000075a7 */ /* 0x0022a400080011ff */
[----:B--2---:R-:W-:Y:S05]  /*79b0*/  @!P0 NANOSLEEP.SYNCS 0x989680 ;  /* 0x009896800000895d */ /* 0x004fea0003900000 */
[----:B------:R-:W2:Y:S02]  /*79c0*/  @!P0 SYNCS.PHASECHK.TRANS64 P0, [R0+URZ], R3 ;  /* 0x00000003000085a7 */ /* 0x000ea400080010ff */
[----:B--2---:R-:W-:Y:S05]  /*79d0*/  @!P0 BRA `(.L_x_183) ;  /* 0xfffffffc00f08947 */ /* 0x004fea000383ffff */
[----:B------:R-:W-:Y:S05]  /*79e0*/  BRA `(.L_x_184) ;  /* 0xffffffbc001c7947 */ /* 0x000fea000383ffff */
.L_x_71:
[----:B-1----:R1:W2:Y:S02]  /*79f0*/  SYNCS.PHASECHK.TRANS64.TRYWAIT P0, [R0+URZ+0x220], R4 ;  /* 0x00022004000075a7 */ /* 0x0022a400080011ff */
[----:B--2---:R-:W-:Y:S05]  /*7a00*/  @!P0 NANOSLEEP.SYNCS 0x989680 ;  /* 0x009896800000895d */ /* 0x004fea0003900000 */
[----:B------:R-:W2:Y:S02]  /*7a10*/  @!P0 SYNCS.PHASECHK.TRANS64 P0, [R0+URZ+0x220], R4 ;  /* 0x00022004000085a7 */ /* 0x000ea400080010ff */
[----:B--2---:R-:W-:Y:S05]  /*7a20*/  @!P0 BRA `(.L_x_71) ;  /* 0xfffffffc00f08947 */ /* 0x004fea000383ffff */
[----:B------:R-:W-:Y:S05]  /*7a30*/  BRA `(.L_x_185) ;  /* 0xffffffbc00787947 */ /* 0x000fea000383ffff */
.L_x_72:
[----:B------:R-:W-:-:S07]  /*7a40*/  MOV R0, UR5 ;  /* 0x0000000500007c02 */ /* 0x000fce0008000f00 */
.L_x_186:
[----:B-1----:R1:W2:Y:S02]  /*7a50*/  SYNCS.PHASECHK.TRANS64.TRYWAIT P0, [R0+URZ+0x1d0], R5 ;  /* 0x0001d005000075a7 */ /* 0x0022a400080011ff */
[----:B--2---:R-:W-:Y:S05]  /*7a60*/  @!P0 NANOSLEEP.SYNCS 0x989680 ;  /* 0x009896800000895d */ /* 0x004fea0003900000 */
[----:B------:R-:W2:Y:S02]  /*7a70*/  @!P0 SYNCS.PHASECHK.TRANS64 P0, [R0+URZ+0x1d0], R5 ;  /* 0x0001d005000085a7 */ /* 0x000ea400080010ff */
[----:B--2---:R-:W-:Y:S05]  /*7a80*/  @!P0 BRA `(.L_x_186) ;  /* 0xfffffffc00f08947 */ /* 0x004fea000383ffff */
[----:B------:R-:W-:Y:S05]  /*7a90*/  BRA `(.L_x_187) ;  /* 0xffffffbc00887947 */ /* 0x000fea000383ffff */
.L_x_73:
[----:B-1----:R1:W2:Y:S02]  /*7aa0*/  SYNCS.PHASECHK.TRANS64.TRYWAIT P1, [R0+URZ+0x1c0], R4 ;  /* 0x0001c004000075a7 */ /* 0x0022a400080211ff */
[----:B--2---:R-:W-:Y:S05]  /*7ab0*/  @!P1 NANOSLEEP.SYNCS 0x989680 ;  /* 0x009896800000995d */ /* 0x004fea0003900000 */
[----:B------:R-:W2:Y:S02]  /*7ac0*/  @!P1 SYNCS.PHASECHK.TRANS64 P1, [R0+URZ+0x1c0], R4 ;  /* 0x0001c004000095a7 */ /* 0x000ea400080210ff */
[----:B--2---:R-:W-:Y:S05]  /*7ad0*/  @!P1 BRA `(.L_x_73) ;  /* 0xfffffffc00f09947 */ /* 0x004fea000383ffff */
[----:B------:R-:W-:Y:S05]  /*7ae0*/  BRA `(.L_x_188) ;  /* 0xffffffbc00b87947 */ /* 0x000fea000383ffff */
.L_x_76:
[----:B------:R-:W-:-:S07]  /*7af0*/  MOV R0, UR5 ;  /* 0x0000000500007c02 */ /* 0x000fce0008000f00 */
.L_x_189:
[----:B-1----:R1:W2:Y:S02]  /*7b00*/  SYNCS.PHASECHK.TRANS64.TRYWAIT P0, [R0+URZ+0x1d0], R2 ;  /* 0x0001d002000075a7 */ /* 0x0022a400080011ff */
[----:B--2---:R-:W-:Y:S05]  /*7b10*/  @!P0 NANOSLEEP.SYNCS 0x989680 ;  /* 0x009896800000895d */ /* 0x004fea0003900000 */
[----:B------:R-:W2:Y:S02]  /*7b20*/  @!P0 SYNCS.PHASECHK.TRANS64 P0, [R0+URZ+0x1d0], R2 ;  /* 0x0001d002000085a7 */ /* 0x000ea400080010ff */
[----:B--2---:R-:W-:Y:S05]  /*7b30*/  @!P0 BRA `(.L_x_189) ;  /* 0xfffffffc00f08947 */ /* 0x004fea000383ffff */
[----:B------:R-:W-:Y:S05]  /*7b40*/  BRA `(.L_x_75) ;  /* 0xffffffc0000c7947 */ /* 0x000fea000383ffff */
.L_x_85:
[----:B-1----:R-:W-:-:S04]  /*7b50*/  MOV R4, UR6 ;  /* 0x0000000600047c02 */ /* 0x002fc80008000f00 */
[----:B------:R1:W2:Y:S03]  /*7b60*/  SYNCS.PHASECHK.TRANS64.TRYWAIT P0, [R4+URZ+0x8], R5 ;  /* 0x00000805040075a7 */ /* 0x0002a600080011ff */
[----:B--2---:R-:W-:Y:S05]  /*7b70*/  @!P0 NANOSLEEP.SYNCS 0x989680 ;  /* 0x009896800000895d */ /* 0x004fea0003900000 */
[----:B------:R-:W2:Y:S02]  /*7b80*/  @!P0 SYNCS.PHASECHK.TRANS64 P0, [R4+URZ+0x8], R5 ;  /* 0x00000805040085a7 */ /* 0x000ea400080010ff */
[----:B--2---:R-:W-:Y:S05]  /*7b90*/  @!P0 BRA `(.L_x_85) ;  /* 0xfffffffc00ec8947 */ /* 0x004fea000383ffff */
[----:B------:R-:W-:Y:S05]  /*7ba0*/  BRA `(.L_x_84) ;  /* 0xffffffc000c07947 */ /* 0x000fea000383ffff */
.L_x_87:
[----:B------:R-:W-:Y:S01]  /*7bb0*/  BSSY B0, `(.L_x_190) ;  /* 0x0000006000007945 */ /* 0x000fe20003800000 */
[----:B------:R-:W-:-:S07]  /*7bc0*/  MOV R15, 0xffffffff ;  /* 0xffffffff000f7802 */ /* 0x000fce0000000f00 */
[----:B-1---5:R-:W-:Y:S05]  /*7bd0*/  WARPSYNC.COLLECTIVE R15, `(.L_x_191) ;  /* 0x000000000f0c7348 */ /* 0x022fea0003c00000 */
[----:B------:R-:W-:Y:S02]  /*7be0*/  ELECT P6, UR79, PT ;  /* 0x00000000004f782f */ /* 0x000fe400038c0000 */
[----:B------:R-:W-:Y:S01]  /*7bf0*/  MOV R14, UR79 ;  /* 0x0000004f000e7c02 */ /* 0x000fe20008000f00 */
[----:B-1---5:R-:W-:Y:S10]  /*7c00*/  ENDCOLLECTIVE ;  /* 0x000000000000791b */ /* 0x022ff40003800000 */
.L_x_191:
[----:B------:R-:W-:Y:S05]  /*7c10*/  BSYNC B0 ;  /* 0x0000000000007941 */ /* 0x000fea0003800000 */
.L_x_190:
[----:B------:R-:W-:Y:S05]  /*7c20*/  BRA `(.L_x_192) ;  /* 0xffffffc000f07947 */ /* 0x000fea000383ffff */
.L_x_89:
[----:B-1----:R-:W-:-:S04]  /*7c30*/  MOV R2, UR6 ;  /* 0x0000000600027c02 */ /* 0x002fc80008000f00 */
[----:B------:R1:W2:Y:S03]  /*7c40*/  SYNCS.PHASECHK.TRANS64.TRYWAIT P0, [R2+URZ+0x8], R3 ;  /* 0x00000803020075a7 */ /* 0x0002a600080011ff */
[----:B--2---:R-:W-:Y:S05]  /*7c50*/  @!P0 NANOSLEEP.SYNCS 0x989680 ;  /* 0x009896800000895d */ /* 0x004fea0003900000 */
[----:B------:R-:W2:Y:S02]  /*7c60*/  @!P0 SYNCS.PHASECHK.TRANS64 P0, [R2+URZ+0x8], R3 ;  /* 0x00000803020085a7 */ /* 0x000ea400080010ff */
[----:B--2---:R-:W-:Y:S05]  /*7c70*/  @!P0 BRA `(.L_x_89) ;  /* 0xfffffffc00ec8947 */ /* 0x004fea000383ffff */
[----:B------:R-:W-:Y:S05]  /*7c80*/  BRA `(.L_x_88) ;  /* 0xffffffc000f47947 */ /* 0x000fea000383ffff */
.L_x_90:
[----:B-1----:R1:W2:Y:S02]  /*7c90*/  SYNCS.PHASECHK.TRANS64.TRYWAIT P0, [R0+URZ+0x1c0], R4 ;  /* 0x0001c004000075a7 */ /* 0x0022a400080011ff */
[----:B--2---:R-:W-:Y:S05]  /*7ca0*/  @!P0 NANOSLEEP.SYNCS 0x989680 ;  /* 0x009896800000895d */ /* 0x004fea0003900000 */
[----:B------:R-:W2:Y:S02]  /*7cb0*/  @!P0 SYNCS.PHASECHK.TRANS64 P0, [R0+URZ+0x1c0], R4 ;  /* 0x0001c004000085a7 */ /* 0x000ea400080010ff */
[----:B--2---:R-:W-:Y:S05]  /*7cc0*/  @!P0 BRA `(.L_x_90) ;  /* 0xfffffffc00f08947 */ /* 0x004fea000383ffff */
[----:B------:R-:W-:Y:S05]  /*7cd0*/  BRA `(.L_x_193) ;  /* 0xffffffc400d07947 */ /* 0x000fea000383ffff */
.L_x_92:
[----:B------:R-:W-:-:S07]  /*7ce0*/  MOV R0, UR10 ;  /* 0x0000000a00007c02 */ /* 0x000fce0008000f00 */
.L_x_194:
[----:B-1----:R1:W2:Y:S02]  /*7cf0*/  SYNCS.PHASECHK.TRANS64.TRYWAIT P0, [R0+URZ+0x200], R4 ;  /* 0x00020004000075a7 */ /* 0x0022a400080011ff */
[----:B--2---:R-:W-:Y:S05]  /*7d00*/  @!P0 NANOSLEEP.SYNCS 0x989680 ;  /* 0x009896800000895d */ /* 0x004fea0003900000 */
[----:B------:R-:W2:Y:S02]  /*7d10*/  @!P0 SYNCS.PHASECHK.TRANS64 P0, [R0+URZ+0x200], R4 ;  /* 0x00020004000085a7 */ /* 0x000ea400080010ff */
[----:B--2---:R-:W-:Y:S05]  /*7d20*/  @!P0 BRA `(.L_x_194) ;  /* 0xfffffffc00f08947 */ /* 0x004fea000383ffff */
[----:B------:R-:W-:Y:S05]  /*7d30*/  BRA `(.L_x_195) ;  /* 0xffffffc8001c7947 */ /* 0x000fea000383ffff */
.L_x_95:
[----:B------:R-:W-:Y:S07]  /*7d40*/  MOV R0, UR9 ;  /* 0x0000000900007c02 */ /* 0x000fee0008000f00 */
.L_x_196:
[----:B-1----:R1:W2:Y:S02]  /*7d50*/  SYNCS.PHASECHK.TRANS64.TRYWAIT P0, [R0+URZ], R4 ;  /* 0x00000004000075a7 */ /* 0x0022a400080011ff */
[----:B--2---:R-:W-:Y:S05]  /*7d60*/  @!P0 NANOSLEEP.SYNCS 0x989680 ;  /* 0x009896800000895d */ /* 0x004fea0003900000 */
[----:B------:R-:W2:Y:S02]  /*7d70*/  @!P0 SYNCS.PHASECHK.TRANS64 P0, [R0+URZ], R4 ;  /* 0x00000004000085a7 */ /* 0x000ea400080010ff */
[----:B--2---:R-:W-:Y:S05]  /*7d80*/  @!P0 BRA `(.L_x_196) ;  /* 0xfffffffc00f08947 */ /* 0x004fea000383ffff */
[----:B------:R-:W-:Y:S05]  /*7d90*/  BRA `(.L_x_94) ;  /* 0xffffffc800307947 */ /* 0x000fea000383ffff */
.L_x_99:
[----:B-1----:R-:W-:-:S07]  /*7da0*/  MOV R0, UR7 ;  /* 0x0000000700007c02 */ /* 0x002fce0008000f00 */
.L_x_197:
[----:B-1----:R1:W2:Y:S02]  /*7db0*/  SYNCS.PHASECHK.TRANS64.TRYWAIT P0, [R0+URZ], R2 ;  /* 0x00000002000075a7 */ /* 0x0022a400080011ff */
[----:B--2---:R-:W-:Y:S05]  /*7dc0*/  @!P0 NANOSLEEP.SYNCS 0x989680 ;  /* 0x009896800000895d */ /* 0x004fea0003900000 */
[----:B------:R-:W2:Y:S02]  /*7dd0*/  @!P0 SYNCS.PHASECHK.TRANS64 P0, [R0+URZ], R2 ;  /* 0x00000002000085a7 */ /* 0x000ea400080010ff */
[----:B--2---:R-:W-:Y:S05]  /*7de0*/  @!P0 BRA `(.L_x_197) ;  /* 0xfffffffc00f08947 */ /* 0x004fea000383ffff */
[----:B------:R-:W-:Y:S05]  /*7df0*/  BRA `(.L_x_198) ;  /* 0xffffffc800fc7947 */ /* 0x000fea000383ffff */
.L_x_100:
[----:B------:R-:W-:-:S07]  /*7e00*/  MOV R0, UR7 ;  /* 0x0000000700007c02 */ /* 0x000fce0008000f00 */
.L_x_199:
[----:B-1----:R1:W2:Y:S02]  /*7e10*/  SYNCS.PHASECHK.TRANS64.TRYWAIT P0, [R0+URZ], R3 ;  /* 0x00000003000075a7 */ /* 0x0022a400080011ff */
[----:B--2---:R-:W-:Y:S05]  /*7e20*/  @!P0 NANOSLEEP.SYNCS 0x989680 ;  /* 0x009896800000895d */ /* 0x004fea0003900000 */
[----:B------:R-:W2:Y:S02]  /*7e30*/  @!P0 SYNCS.PHASECHK.TRANS64 P0, [R0+URZ], R3 ;  /* 0x00000003000085a7 */ /* 0x000ea400080010ff */
[----:B--2---:R-:W-:Y:S05]  /*7e40*/  @!P0 BRA `(.L_x_199) ;  /* 0xfffffffc00f08947 */ /* 0x004fea000383ffff */
[----:B------:R-:W-:Y:S05]  /*7e50*/  BRA `(.L_x_200) ;  /* 0xffffffcc00087947 */ /* 0x000fea000383ffff */
.L_x_101:
[----:B------:R-:W-:-:S07]  /*7e60*/  MOV R0, UR7 ;  /* 0x0000000700007c02 */ /* 0x000fce0008000f00 */
.L_x_201:
[----:B-1----:R1:W2:Y:S02]  /*7e70*/  SYNCS.PHASECHK.TRANS64.TRYWAIT P0, [R0+URZ], R3 ;  /* 0x00000003000075a7 */ /* 0x0022a400080011ff */
[----:B--2---:R-:W-:Y:S05]  /*7e80*/  @!P0 NANOSLEEP.SYNCS 0x989680 ;  /* 0x009896800000895d */ /* 0x004fea0003900000 */
[----:B------:R-:W2:Y:S02]  /*7e90*/  @!P0 SYNCS.PHASECHK.TRANS64 P0, [R0+URZ], R3 ;  /* 0x00000003000085a7 */ /* 0x000ea400080010ff */
[----:B--2---:R-:W-:Y:S05]  /*7ea0*/  @!P0 BRA `(.L_x_201) ;  /* 0xfffffffc00f08947 */ /* 0x004fea000383ffff */
[----:B------:R-:W-:Y:S05]  /*7eb0*/  BRA `(.L_x_202) ;  /* 0xffffffcc00147947 */ /* 0x000fea000383ffff */
.L_x_104:
[----:B------:R-:W-:-:S07]  /*7ec0*/  MOV R0, UR8 ;  /* 0x0000000800007c02 */ /* 0x000fce0008000f00 */
.L_x_203:
[----:B-1----:R1:W2:Y:S02]  /*7ed0*/  SYNCS.PHASECHK.TRANS64.TRYWAIT P1, [R0+URZ+0x240], R2 ;  /* 0x00024002000075a7 */ /* 0x0022a400080211ff */
[----:B--2---:R-:W-:Y:S05]  /*7ee0*/  @!P1 NANOSLEEP.SYNCS 0x989680 ;  /* 0x009896800000995d */ /* 0x004fea0003900000 */
[----:B------:R-:W2:Y:S02]  /*7ef0*/  @!P1 SYNCS.PHASECHK.TRANS64 P1, [R0+URZ+0x240], R2 ;  /* 0x00024002000095a7 */ /* 0x000ea400080210ff */
[----:B--2---:R-:W-:Y:S05]  /*7f00*/  @!P1 BRA `(.L_x_203) ;  /* 0xfffffffc00f09947 */ /* 0x004fea000383ffff */
[----:B------:R-:W-:Y:S05]  /*7f10*/  BRA `(.L_x_204) ;  /* 0xffffffcc00607947 */ /* 0x000fea000383ffff */
.L_x_109:
[----:B--2---:R2:W4:Y:S02]  /*7f20*/  SYNCS.PHASECHK.TRANS64.TRYWAIT P0, [R0+URZ+0x1c0], R2 ;  /* 0x0001c002000075a7 */ /* 0x00452400080011ff */
[----:B----4-:R-:W-:Y:S05]  /*7f30*/  @!P0 NANOSLEEP.SYNCS 0x989680 ;  /* 0x009896800000895d */ /* 0x010fea0003900000 */
[----:B------:R-:W4:Y:S02]  /*7f40*/  @!P0 SYNCS.PHASECHK.TRANS64 P0, [R0+URZ+0x1c0], R2 ;  /* 0x0001c002000085a7 */ /* 0x000f2400080010ff */
[----:B----4-:R-:W-:Y:S05]  /*7f50*/  @!P0 BRA `(.L_x_109) ;  /* 0xfffffffc00f08947 */ /* 0x010fea000383ffff */
[----:B------:R-:W-:Y:S05]  /*7f60*/  BRA `(.L_x_205) ;  /* 0xffffffd000687947 */ /* 0x000fea000383ffff */
.L_x_112:
[----:B------:R-:W-:Y:S07]  /*7f70*/  MOV R0, UR6 ;  /* 0x0000000600007c02 */ /* 0x000fee0008000f00 */
.L_x_206:
[----:B--2---:R2:W4:Y:S02]  /*7f80*/  SYNCS.PHASECHK.TRANS64.TRYWAIT P0, [R0+URZ+0x1b8], R2 ;  /* 0x0001b802000075a7 */ /* 0x00452400080011ff */
[----:B----4-:R-:W-:Y:S05]  /*7f90*/  @!P0 NANOSLEEP.SYNCS 0x989680 ;  /* 0x009896800000895d */ /* 0x010fea0003900000 */
[----:B------:R-:W4:Y:S02]  /*7fa0*/  @!P0 SYNCS.PHASECHK.TRANS64 P0, [R0+URZ+0x1b8], R2 ;  /* 0x0001b802000085a7 */ /* 0x000f2400080010ff */
[----:B----4-:R-:W-:Y:S05]  /*7fb0*/  @!P0 BRA `(.L_x_206) ;  /* 0xfffffffc00f08947 */ /* 0x010fea000383ffff */
[----:B------:R-:W-:Y:S05]  /*7fc0*/  BRA `(.L_x_111) ;  /* 0xffffffd400547947 */ /* 0x000fea000383ffff */
.L_x_115:
[----:B------:R-:W-:Y:S07]  /*7fd0*/  MOV R0, UR6 ;  /* 0x0000000600007c02 */ /* 0x000fee0008000f00 */
.L_x_207:
[----:B-1----:R1:W2:Y:S02]  /*7fe0*/  SYNCS.PHASECHK.TRANS64.TRYWAIT P2, [R0+URZ+0x1a8], R24 ;  /* 0x0001a818000075a7 */ /* 0x0022a400080411ff */
[----:B--2---:R-:W-:Y:S05]  /*7ff0*/  @!P2 NANOSLEEP.SYNCS 0x989680 ;  /* 0x009896800000a95d */ /* 0x004fea0003900000 */
[----:B------:R-:W2:Y:S02]  /*8000*/  @!P2 SYNCS.PHASECHK.TRANS64 P2, [R0+URZ+0x1a8], R24 ;  /* 0x0001a8180000a5a7 */ /* 0x000ea400080410ff */
[----:B--2---:R-:W-:Y:S05]  /*8010*/  @!P2 BRA `(.L_x_207) ;  /* 0xfffffffc00f0a947 */ /* 0x004fea000383ffff */
[----:B------:R-:W-:Y:S05]  /*8020*/  BRA `(.L_x_208) ;  /* 0xffffffd400e87947 */ /* 0x000fea000383ffff */
.L_x_118:
[----:B---3--:R3:W4:Y:S02]  /*8030*/  SYNCS.PHASECHK.TRANS64.TRYWAIT P0, [R0+URZ+0x1c0], R2 ;  /* 0x0001c002000075a7 */ /* 0x00872400080011ff */
[----:B----4-:R-:W-:Y:S05]  /*8040*/  @!P0 NANOSLEEP.SYNCS 0x989680 ;  /* 0x009896800000895d */ /* 0x010fea0003900000 */
[----:B------:R-:W4:Y:S02]  /*8050*/  @!P0 SYNCS.PHASECHK.TRANS64 P0, [R0+URZ+0x1c0], R2 ;  /* 0x0001c002000085a7 */ /* 0x000f2400080010ff */
[----:B----4-:R-:W-:Y:S05]  /*8060*/  @!P0 BRA `(.L_x_118) ;  /* 0xfffffffc00f08947 */ /* 0x010fea000383ffff */
[----:B------:R-:W-:Y:S05]  /*8070*/  BRA `(.L_x_209) ;  /* 0xffffffdc00047947 */ /* 0x000fea000383ffff */
.L_x_124:
[----:B------:R-:W-:Y:S07]  /*8080*/  MOV R0, UR43 ;  /* 0x0000002b00007c02 */ /* 0x000fee0008000f00 */
.L_x_210:
[----:B-1----:R1:W3:Y:S02]  /*8090*/  SYNCS.PHASECHK.TRANS64.TRYWAIT P0, [R0+URZ+0x1a0], R3 ;  /* 0x0001a003000075a7 */ /* 0x0022e400080011ff */
[----:B---3--:R-:W-:Y:S05]  /*80a0*/  @!P0 NANOSLEEP.SYNCS 0x989680 ;  /* 0x009896800000895d */ /* 0x008fea0003900000 */
[----:B------:R-:W3:Y:S02]  /*80b0*/  @!P0 SYNCS.PHASECHK.TRANS64 P0, [R0+URZ+0x1a0], R3 ;  /* 0x0001a003000085a7 */ /* 0x000ee400080010ff */
[----:B---3--:R-:W-:Y:S05]  /*80c0*/  @!P0 BRA `(.L_x_210) ;  /* 0xfffffffc00f08947 */ /* 0x008fea000383ffff */
[----:B------:R-:W-:Y:S05]  /*80d0*/  BRA `(.L_x_123) ;  /* 0xffffffe400207947 */ /* 0x000fea000383ffff */
.L_x_126:
[----:B-1----:R1:W2:Y:S02]  /*80e0*/  SYNCS.PHASECHK.TRANS64.TRYWAIT P1, [R67+URZ+0x1e0], R12 ;  /* 0x0001e00c430075a7 */ /* 0x0022a400080211ff */
[----:B--2---:R-:W-:Y:S05]  /*80f0*/  @!P1 NANOSLEEP.SYNCS 0x989680 ;  /* 0x009896800000995d */ /* 0x004fea0003900000 */
[----:B------:R-:W2:Y:S02]  /*8100*/  @!P1 SYNCS.PHASECHK.TRANS64 P1, [R67+URZ+0x1e0], R12 ;  /* 0x0001e00c430095a7 */ /* 0x000ea400080210ff */
[----:B--2---:R-:W-:Y:S05]  /*8110*/  @!P1 BRA `(.L_x_126) ;  /* 0xfffffffc00f09947 */ /* 0x004fea000383ffff */
[----:B------:R-:W-:Y:S05]  /*8120*/  BRA `(.L_x_125) ;  /* 0xffffffe400847947 */ /* 0x000fea000383ffff */
        .weak           $__internal_0_$__cuda_sm10x_tcgen05_guardrail_trap_col_being_dealloced_not_returned_by_alloc
        .type           $__internal_0_$__cuda_sm10x_tcgen05_guardrail_trap_col_being_dealloced_not_returned_by_alloc,@function
        .size           $__internal_0_$__cuda_sm10x_tcgen05_guardrail_trap_col_being_dealloced_not_returned_by_alloc,($__internal_1_$__cuda_sm10x_tcgen05_guardrail_trap_phase_invalid_during_alloc - $__internal_0_$__cuda_sm10x_tcgen05_guardrail_trap_col_being_dealloced_not_returned_by_alloc)
$__internal_0_$__cuda_sm10x_tcgen05_guardrail_trap_col_being_dealloced_not_returned_by_alloc:
[----:B------:R-:W-:Y:S05]  /*8130*/  BPT.TRAP 0x1 ;  /* 0x000000040000795c */ /* 0x000fea0000300000 */
[----:B------:R-:W-:-:S04]  /*8140*/  HFMA2 R3, -RZ, RZ, 0, 0 ;  /* 0x00000000ff037431 */ /* 0x000fc800000001ff */
[----:B------:R-:W-:Y:S05]  /*8150*/  RET.REL.NODEC R2 `(_ZN7cutlass13device_kernelINS_4gemm6kernel13GemmUniversalIN4cute5tupleIJiiiiEEENS1_10collective13CollectiveMmaINS1_35MainloopSm100TmaUmmaWarpSpecializedILi26ELi2ELi4ENS5_IJNS4_1CILi2EEENSA_ILi1EEESC_EEEEENS5_IJNSA_ILi256EEENSA_ILi16EEENSA_ILi64EEEEEENS_12float_e4m3_tENS5_IJlSC_lEEESJ_SK_NS4_8TiledMMAINS4_8MMA_AtomIJNS4_10MMA_TraitsINS4_25SM100_MMA_F8F6F4_2x1SM_SSEJSJ_SJ_fSF_SG_NS4_17integral_constantINS4_4UMMA5MajorELSR_0EEESS_NSP_INSQ_7ScaleInELST_0EEESU_EEEEEENS4_6LayoutINS5_IJSC_SC_SC_EEENS5_IJNSA_ILi0EEESZ_SZ_EEEEENS5_IJNS4_10UnderscoreES12_S12_EEEEENS4_18SM100_TMA_2SM_LOADENS4_14ComposedLayoutINS4_7SwizzleILi2ELi4ELi3EEENS4_18smem_ptr_flag_bitsILi8EEENSX_INS5_IJNSA_ILi8EEESH_EEENS5_IJSH_SC_EEEEEEEvNS4_8identityES15_S1F_vS1G_EENS_8epilogue10collective18CollectiveEpilogueINS1I_23Sm100TmaWarpSpecializedILi1ELi1ELi16ELb0ELb0EEEJNS5_IJNSA_ILi128EEESG_SH_EEENS5_IJNSX_IS1N_SC_EENSX_ISG_SC_EEEEESJ_SK_SJ_SK_NS1I_6fusion15FusionCallbacksIS1M_NS1S_17LinearCombinationISJ_fSJ_fLNS_15FloatRoundStyleE2EEES1O_S1R_JEEENS4_5SM1004TMEM4LOAD26SM100_TMEM_LOAD_32dp32b16xENS4_13SM90_TMA_LOADENS16_INS17_ILi0ELi4ELi3EEES1A_NSX_INS5_IJS1B_SG_EEENS5_IJSG_SC_EEEEEEENS4_39AutoVectorizingCopyWithAssumedAlignmentILi128EEENS4_14SM90_TMA_STOREES27_S29_S29_EEEvvEEEEvNT_6ParamsE) ;  /* 0xffffff7c02a87950 */ /* 0x000fea0003c3ffff */
        .weak           $__internal_1_$__cuda_sm10x_tcgen05_guardrail_trap_phase_invalid_during_alloc
        .type           $__internal_1_$__cuda_sm10x_tcgen05_guardrail_trap_phase_invalid_during_alloc,@function
        .size           $__internal_1_$__cuda_sm10x_tcgen05_guardrail_trap_phase_invalid_during_alloc,($__internal_2_$__cuda_sm10x_tcgen05_guardrail_trap_unallocated_columns_being_dealloced - $__internal_1_$__cuda_sm10x_tcgen05_guardrail_trap_phase_invalid_during_alloc)
$__internal_1_$__cuda_sm10x_tcgen05_guardrail_trap_phase_invalid_during_alloc:
[----:B------:R-:W-:Y:S05]  /*8160*/  BPT.TRAP 0x1 ;  /* 0x000000040000795c */ /* 0x000fea0000300000 */
[----:B------:R-:W-:-:S04]  /*8170*/  MOV R3, 0x0 ;  /* 0x0000000000037802 */ /* 0x000fc80000000f00 */
[----:B------:R-:W-:Y:S05]  /*8180*/  RET.REL.NODEC R2 `(_ZN7cutlass13device_kernelINS_4gemm6kernel13GemmUniversalIN4cute5tupleIJiiiiEEENS1_10collective13CollectiveMmaINS1_35MainloopSm100TmaUmmaWarpSpecializedILi26ELi2ELi4ENS5_IJNS4_1CILi2EEENSA_ILi1EEESC_EEEEENS5_IJNSA_ILi256EEENSA_ILi16EEENSA_ILi64EEEEEENS_12float_e4m3_tENS5_IJlSC_lEEESJ_SK_NS4_8TiledMMAINS4_8MMA_AtomIJNS4_10MMA_TraitsINS4_25SM100_MMA_F8F6F4_2x1SM_SSEJSJ_SJ_fSF_SG_NS4_17integral_constantINS4_4UMMA5MajorELSR_0EEESS_NSP_INSQ_7ScaleInELST_0EEESU_EEEEEENS4_6LayoutINS5_IJSC_SC_SC_EEENS5_IJNSA_ILi0EEESZ_SZ_EEEEENS5_IJNS4_10UnderscoreES12_S12_EEEEENS4_18SM100_TMA_2SM_LOADENS4_14ComposedLayoutINS4_7SwizzleILi2ELi4ELi3EEENS4_18smem_ptr_flag_bitsILi8EEENSX_INS5_IJNSA_ILi8EEESH_EEENS5_IJSH_SC_EEEEEEEvNS4_8identityES15_S1F_vS1G_EENS_8epilogue10collective18CollectiveEpilogueINS1I_23Sm100TmaWarpSpecializedILi1ELi1ELi16ELb0ELb0EEEJNS5_IJNSA_ILi128EEESG_SH_EEENS5_IJNSX_IS1N_SC_EENSX_ISG_SC_EEEEESJ_SK_SJ_SK_NS1I_6fusion15FusionCallbacksIS1M_NS1S_17LinearCombinationISJ_fSJ_fLNS_15FloatRoundStyleE2EEES1O_S1R_JEEENS4_5SM1004TMEM4LOAD26SM100_TMEM_LOAD_32dp32b16xENS4_13SM90_TMA_LOADENS16_INS17_ILi0ELi4ELi3EEES1A_NSX_INS5_IJS1B_SG_EEENS5_IJSG_SC_EEEEEEENS4_39AutoVectorizingCopyWithAssumedAlignmentILi128EEENS4_14SM90_TMA_STOREES27_S29_S29_EEEvvEEEEvNT_6ParamsE) ;  /* 0xffffff7c029c7950 */ /* 0x000fea0003c3ffff */
        .weak           $__internal_2_$__cuda_sm10x_tcgen05_guardrail_trap_unallocated_columns_being_dealloced
        .type           $__internal_2_$__cuda_sm10x_tcgen05_guardrail_trap_unallocated_columns_being_dealloced,@function
        .size           $__internal_2_$__cuda_sm10x_tcgen05_guardrail_trap_unallocated_columns_being_dealloced,(.L_x_212 - $__internal_2_$__cuda_sm10x_tcgen05_guardrail_trap_unallocated_columns_being_dealloced)
$__internal_2_$__cuda_sm10x_tcgen05_guardrail_trap_unallocated_columns_being_dealloced:
[----:B------:R-:W-:Y:S05]  /*8190*/  BPT.TRAP 0x1 ;  /* 0x000000040000795c */ /* 0x000fea0000300000 */
[----:B------:R-:W-:-:S04]  /*81a0*/  HFMA2 R3, -RZ, RZ, 0, 0 ;  /* 0x00000000ff037431 */ /* 0x000fc800000001ff */
[----:B------:R-:W-:Y:S05]  /*81b0*/  RET.REL.NODEC R2 `(_ZN7cutlass13device_kernelINS_4gemm6kernel13GemmUniversalIN4cute5tupleIJiiiiEEENS1_10collective13CollectiveMmaINS1_35MainloopSm100TmaUmmaWarpSpecializedILi26ELi2ELi4ENS5_IJNS4_1CILi2EEENSA_ILi1EEESC_EEEEENS5_IJNSA_ILi256EEENSA_ILi16EEENSA_ILi64EEEEEENS_12float_e4m3_tENS5_IJlSC_lEEESJ_SK_NS4_8TiledMMAINS4_8MMA_AtomIJNS4_10MMA_TraitsINS4_25SM100_MMA_F8F6F4_2x1SM_SSEJSJ_SJ_fSF_SG_NS4_17integral_constantINS4_4UMMA5MajorELSR_0EEESS_NSP_INSQ_7ScaleInELST_0EEESU_EEEEEENS4_6LayoutINS5_IJSC_SC_SC_EEENS5_IJNSA_ILi0EEESZ_SZ_EEEEENS5_IJNS4_10UnderscoreES12_S12_EEEEENS4_18SM100_TMA_2SM_LOADENS4_14ComposedLayoutINS4_7SwizzleILi2ELi4ELi3EEENS4_18smem_ptr_flag_bitsILi8EEENSX_INS5_IJNSA_ILi8EEESH_EEENS5_IJSH_SC_EEEEEEEvNS4_8identityES15_S1F_vS1G_EENS_8epilogue10collective18CollectiveEpilogueINS1I_23Sm100TmaWarpSpecializedILi1ELi1ELi16ELb0ELb0EEEJNS5_IJNSA_ILi128EEESG_SH_EEENS5_IJNSX_IS1N_SC_EENSX_ISG_SC_EEEEESJ_SK_SJ_SK_NS1I_6fusion15FusionCallbacksIS1M_NS1S_17LinearCombinationISJ_fSJ_fLNS_15FloatRoundStyleE2EEES1O_S1R_JEEENS4_5SM1004TMEM4LOAD26SM100_TMEM_LOAD_32dp32b16xENS4_13SM90_TMA_LOADENS16_INS17_ILi0ELi4ELi3EEES1A_NSX_INS5_IJS1B_SG_EEENS5_IJSG_SC_EEEEEEENS4_39AutoVectorizingCopyWithAssumedAlignmentILi128EEENS4_14SM90_TMA_STOREES27_S29_S29_EEEvvEEEEvNT_6ParamsE) ;  /* 0xffffff7c02907950 */ /* 0x000fea0003c3ffff */
.L_x_211:
[----:B------:R-:W-:-:S00]  /*81c0*/  BRA `(.L_x_211) ;  /* 0xfffffffc00fc7947 */ /* 0x000fc0000383ffff */
[----:B------:R-:W-:-:S00]  /*81d0*/  NOP ;  /* 0x0000000000007918 */ /* 0x000fc00000000000 */
        /* <DEDUP_REMOVED lines=10> */
.L_x_212:


//--------------------- .nv.global.init           --------------------------
	.section	.nv.global.init,"aw",@progbits
.nv.global.init:
	.type		$str$26,@object
	.size		$str$26,($str$25 - $str$26)
$str$26:
        /*0000*/ 	.byte	0x2f, 0x74, 0x6d, 0x70, 0x2f, 0x63, 0x75, 0x74, 0x6c, 0x61, 0x73, 0x73, 0x5f, 0x73, 0x77, 0x65
        /*0010*/ 	.byte	0x65, 0x70, 0x5f, 0x73, 0x72, 0x63, 0x2f, 0x69, 0x6e, 0x63, 0x6c, 0x75, 0x64, 0x65, 0x2f, 0x63
        /*0020*/ 	.byte	0x75, 0x74, 0x65, 0x2f, 0x61, 0x74, 0x6f, 0x6d, 0x2f, 0x63, 0x6f, 0x70, 0x79, 0x5f, 0x74, 0x72
        /*0030*/ 	.byte	0x61, 0x69, 0x74, 0x73, 0x5f, 0x73, 0x6d, 0x31, 0x30, 0x30, 0x2e, 0x68, 0x70, 0x70, 0x00
	.type		$str$25,@object
	.size		$str$25,(__unnamed_1 - $str$25)
$str$25:
        /*003f*/ 	.byte	0x28, 0x28, 0x75, 0x69, 0x6e, 0x74, 0x33, 0x32, 0x5f, 0x74, 0x28, 0x74, 0x68, 0x72, 0x65, 0x61
        /*004f*/ 	.byte	0x64, 0x49, 0x64, 0x78, 0x2e, 0x78, 0x29, 0x20, 0x2f, 0x20, 0x33, 0x32, 0x29, 0x20, 0x25, 0x20
        /*005f*/ 	.byte	0x34, 0x29, 0x20, 0x3d, 0x3d, 0x20, 0x28, 0x28, 0x28, 0x74, 0x6d, 0x65, 0x6d, 0x5f, 0x61, 0x64
        /*006f*/ 	.byte	0x64, 0x72, 0x20, 0x3e, 0x3e, 0x20, 0x31, 0x36, 0x29, 0x20, 0x2f, 0x20, 0x33, 0x32, 0x29, 0x20
        /*007f*/ 	.byte	0x25, 0x20, 0x34, 0x29, 0x00
	.type		__unnamed_1,@object
	.size		__unnamed_1,(.L_1 - __unnamed_1)
__unnamed_1:
        /*0084*/ 	.byte	0x63, 0x6f, 0x6e, 0x73, 0x74, 0x65, 0x78, 0x70, 0x72, 0x20, 0x76, 0x6f, 0x69, 0x64, 0x20, 0x63
        /* <DEDUP_REMOVED lines=36> */
        /*02d4*/ 	.byte	0x3a, 0x43, 0x3c, 0x30, 0x3e, 0x3e, 0x3e, 0x3e, 0x5d, 0x00
.L_1:


//--------------------- .nv.shared._ZN7cutlass13device_kernelINS_4gemm6kernel13GemmUniversalIN4cute5tupleIJiiiiEEENS1_10collective13CollectiveMmaINS1_35MainloopSm100TmaUmmaWarpSpecializedILi26ELi2ELi4ENS5_IJNS4_1CILi2EEENSA_ILi1EEESC_EEEEENS5_IJNSA_ILi256EEENSA_ILi16EEENSA_ILi64EEEEEENS_12float_e4m3_tENS5_IJlSC_lEEESJ_SK_NS4_8TiledMMAINS4_8MMA_AtomIJNS4_10MMA_TraitsINS4_25SM100_MMA_F8F6F4_2x1SM_SSEJSJ_SJ_fSF_SG_NS4_17integral_constantINS4_4UMMA5MajorELSR_0EEESS_NSP_INSQ_7ScaleInELST_0EEESU_EEEEEENS4_6LayoutINS5_IJSC_SC_SC_EEENS5_IJNSA_ILi0EEESZ_SZ_EEEEENS5_IJNS4_10UnderscoreES12_S12_EEEEENS4_18SM100_TMA_2SM_LOADENS4_14ComposedLayoutINS4_7SwizzleILi2ELi4ELi3EEENS4_18smem_ptr_flag_bitsILi8EEENSX_INS5_IJNSA_ILi8EEESH_EEENS5_IJSH_SC_EEEEEEEvNS4_8identityES15_S1F_vS1G_EENS_8epilogue10collective18CollectiveEpilogueINS1I_23Sm100TmaWarpSpecializedILi1ELi1ELi16ELb0ELb0EEEJNS5_IJNSA_ILi128EEESG_SH_EEENS5_IJNSX_IS1N_SC_EENSX_ISG_SC_EEEEESJ_SK_SJ_SK_NS1I_6fusion15FusionCallbacksIS1M_NS1S_17LinearCombinationISJ_fSJ_fLNS_15FloatRoundStyleE2EEES1O_S1R_JEEENS4_5SM1004TMEM4LOAD26SM100_TMEM_LOAD_32dp32b16xENS4_13SM90_TMA_LOADENS16_INS17_ILi0ELi4ELi3EEES1A_NSX_INS5_IJS1B_SG_EEENS5_IJSG_SC_EEEEEEENS4_39AutoVectorizingCopyWithAssumedAlignmentILi128EEENS4_14SM90_TMA_STOREES27_S29_S29_EEEvvEEEEvNT_6ParamsE --------------------------
	.section	.nv.shared._ZN7cutlass13device_kernelINS_4gemm6kernel13GemmUniversalIN4cute5tupleIJiiiiEEENS1_10collective13CollectiveMmaINS1_35MainloopSm100TmaUmmaWarpSpecializedILi26ELi2ELi4ENS5_IJNS4_1CILi2EEENSA_ILi1EEESC_EEEEENS5_IJNSA_ILi256EEENSA_ILi16EEENSA_ILi64EEEEEENS_12float_e4m3_tENS5_IJlSC_lEEESJ_SK_NS4_8TiledMMAINS4_8MMA_AtomIJNS4_10MMA_TraitsINS4_25SM100_MMA_F8F6F4_2x1SM_SSEJSJ_SJ_fSF_SG_NS4_17integral_constantINS4_4UMMA5MajorELSR_0EEESS_NSP_INSQ_7ScaleInELST_0EEESU_EEEEEENS4_6LayoutINS5_IJSC_SC_SC_EEENS5_IJNSA_ILi0EEESZ_SZ_EEEEENS5_IJNS4_10UnderscoreES12_S12_EEEEENS4_18SM100_TMA_2SM_LOADENS4_14ComposedLayoutINS4_7SwizzleILi2ELi4ELi3EEENS4_18smem_ptr_flag_bitsILi8EEENSX_INS5_IJNSA_ILi8EEESH_EEENS5_IJSH_SC_EEEEEEEvNS4_8identityES15_S1F_vS1G_EENS_8epilogue10collective18CollectiveEpilogueINS1I_23Sm100TmaWarpSpecializedILi1ELi1ELi16ELb0ELb0EEEJNS5_IJNSA_ILi128EEESG_SH_EEENS5_IJNSX_IS1N_SC_EENSX_ISG_SC_EEEEESJ_SK_SJ_SK_NS1I_6fusion15FusionCallbacksIS1M_NS1S_17LinearCombinationISJ_fSJ_fLNS_15FloatRoundStyleE2EEES1O_S1R_JEEENS4_5SM1004TMEM4LOAD26SM100_TMEM_LOAD_32dp32b16xENS4_13SM90_TMA_LOADENS16_INS17_ILi0ELi4ELi3EEES1A_NSX_INS5_IJS1B_SG_EEENS5_IJSG_SC_EEEEEEENS4_39AutoVectorizingCopyWithAssumedAlignmentILi128EEENS4_14SM90_TMA_STOREES27_S29_S29_EEEvvEEEEvNT_6ParamsE,"aw",@nobits
	.sectionflags	@""
	.align	16
	.zero		1024


//--------------------- .nv.shared.reserved.0     --------------------------
	.section	.nv.shared.reserved.0,"aw",@nobits
	.weak		__nv_reservedSMEM_offset_0_alias
	.size		__nv_reservedSMEM_offset_0_alias, 0, 64
	.other		__nv_reservedSMEM_offset_0_alias,@"STO_CUDA_RESERVED_SHARED STV_DEFAULT"
__nv_reservedSMEM_offset_0_alias:
	.zero		0
.nv.shared.reserved.0:
	.zero		64
	.weak		__nv_reservedSMEM_tcgen05_partition
	.type		__nv_reservedSMEM_tcgen05_partition,@object
	.size		__nv_reservedSMEM_tcgen05_partition,(.L_0 - __nv_reservedSMEM_tcgen05_partition)
__nv_reservedSMEM_tcgen05_partition:
	.zero		32
.L_0:


//--------------------- .nv.global                --------------------------
	.section	.nv.global,"aw",@nobits
.nv.global:
	.type		_ZN40_INTERNAL_37149b41_4_k_cu_dc84ba5a_242354cute1_E,@object
	.size		_ZN40_INTERNAL_37149b41_4_k_cu_dc84ba5a_242354cute1_E,(_ZN40_INTERNAL_37149b41_4_k_cu_dc84ba5a_242354cuda3std3__45__cpo6cbeginE - _ZN40_INTERNAL_37149b41_4_k_cu_dc84ba5a_242354cute1_E)
_ZN40_INTERNAL_37149b41_4_k_cu_dc84ba5a_242354cute1_E:
	.zero		1
	.type		_ZN40_INTERNAL_37149b41_4_k_cu_dc84ba5a_242354cuda3std3__45__cpo6cbeginE,@object
	.size		_ZN40_INTERNAL_37149b41_4_k_cu_dc84ba5a_242354cuda3std3__45__cpo6cbeginE,(_ZN40_INTERNAL_37149b41_4_k_cu_dc84ba5a_242354cuda3std3__48in_placeE - _ZN40_INTERNAL_37149b41_4_k_cu_dc84ba5a_242354cuda3std3__45__cpo6cbeginE)
_ZN40_INTERNAL_37149b41_4_k_cu_dc84ba5a_242354cuda3std3__45__cpo6cbeginE:
	.zero		1
	.type		_ZN40_INTERNAL_37149b41_4_k_cu_dc84ba5a_242354cuda3std3__48in_placeE,@object
	.size		_ZN40_INTERNAL_37149b41_4_k_cu_dc84ba5a_242354cuda3std3__48in_placeE,(_ZN40_INTERNAL_37149b41_4_k_cu_dc84ba5a_242354cuda3std6ranges3__45__cpo9iter_moveE - _ZN40_INTERNAL_37149b41_4_k_cu_dc84ba5a_242354cuda3std3__48in_placeE)
_ZN40_INTERNAL_37149b41_4_k_cu_dc84ba5a_242354cuda3std3__48in_placeE:
	.zero		1
	.type		_ZN40_INTERNAL_37149b41_4_k_cu_dc84ba5a_242354cuda3std6ranges3__45__cpo9iter_moveE,@object
	.size		_ZN40_INTERNAL_37149b41_4_k_cu_dc84ba5a_242354cuda3std6ranges3__45__cpo9iter_moveE,(_ZN40_INTERNAL_37149b41_4_k_cu_dc84ba5a_242354cuda3std3__45__cpo5beginE - _ZN40_INTERNAL_37149b41_4_k_cu_dc84ba5a_242354cuda3std6ranges3__45__cpo9iter_moveE)
_ZN40_INTERNAL_37149b41_4_k_cu_dc84ba5a_242354cuda3std6ranges3__45__cpo9iter_moveE:
	.zero		1
	.type		_ZN40_INTERNAL_37149b41_4_k_cu_dc84ba5a_242354cuda3std3__45__cpo5beginE,@object
	.size		_ZN40_INTERNAL_37149b41_4_k_cu_dc84ba5a_242354cuda3std3__45__cpo5beginE,(_ZN40_INTERNAL_37149b41_4_k_cu_dc84ba5a_242354cuda3std3__442_GLOBAL__N__37149b41_4_k_cu_dc84ba5a_242356ignoreE - _ZN40_INTERNAL_37149b41_4_k_cu_dc84ba5a_242354cuda3std3__45__cpo5beginE)
_ZN40_INTERNAL_37149b41_4_k_cu_dc84ba5a_242354cuda3std3__45__cpo5beginE:
	.zero		1
	.type		_ZN40_INTERNAL_37149b41_4_k_cu_dc84ba5a_242354cuda3std3__442_GLOBAL__N__37149b41_4_k_cu_dc84ba5a_242356ignoreE,@object
	.size		_ZN40_INTERNAL_37149b41_4_k_cu_dc84ba5a_242354cuda3std3__442_GLOBAL__N__37149b41_4_k_cu_dc84ba5a_242356ignoreE,(_ZN40_INTERNAL_37149b41_4_k_cu_dc84ba5a_242354cute7productE - _ZN40_INTERNAL_37149b41_4_k_cu_dc84ba5a_242354cuda3std3__442_GLOBAL__N__37149b41_4_k_cu_dc84ba5a_242356ignoreE)
_ZN40_INTERNAL_37149b41_4_k_cu_dc84ba5a_242354cuda3std3__442_GLOBAL__N__37149b41_4_k_cu_dc84ba5a_242356ignoreE:
	.zero		1
	.type		_ZN40_INTERNAL_37149b41_4_k_cu_dc84ba5a_242354cute7productE,@object
	.size		_ZN40_INTERNAL_37149b41_4_k_cu_dc84ba5a_242354cute7productE,(_ZN40_INTERNAL_37149b41_4_k_cu_dc84ba5a_242354cuda3std3__45__cpo3endE - _ZN40_INTERNAL_37149b41_4_k_cu_dc84ba5a_242354cute7productE)
_ZN40_INTERNAL_37149b41_4_k_cu_dc84ba5a_242354cute7productE:
	.zero		1
	.type		_ZN40_INTERNAL_37149b41_4_k_cu_dc84ba5a_242354cuda3std3__45__cpo3endE,@object
	.size		_ZN40_INTERNAL_37149b41_4_k_cu_dc84ba5a_242354cuda3std3__45__cpo3endE,(_ZN40_INTERNAL_37149b41_4_k_cu_dc84ba5a_242354cuda3std3__419piecewise_constructE - _ZN40_INTERNAL_37149b41_4_k_cu_dc84ba5a_242354cuda3std3__45__cpo3endE)
_ZN40_INTERNAL_37149b41_4_k_cu_dc84ba5a_242354cuda3std3__45__cpo3endE:
	.zero		1
	.type		_ZN40_INTERNAL_37149b41_4_k_cu_dc84ba5a_242354cuda3std3__419piecewise_constructE,@object
	.size		_ZN40_INTERNAL_37149b41_4_k_cu_dc84ba5a_242354cuda3std3__419piecewise_constructE,(_ZN40_INTERNAL_37149b41_4_k_cu_dc84ba5a_242354cuda3std3__45__cpo4cendE - _ZN40_INTERNAL_37149b41_4_k_cu_dc84ba5a_242354cuda3std3__419piecewise_constructE)
_ZN40_INTERNAL_37149b41_4_k_cu_dc84ba5a_242354cuda3std3__419piecewise_constructE:
	.zero		1
	.type		_ZN40_INTERNAL_37149b41_4_k_cu_dc84ba5a_242354cuda3std3__45__cpo4cendE,@object
	.size		_ZN40_INTERNAL_37149b41_4_k_cu_dc84ba5a_242354cuda3std3__45__cpo4cendE,(_ZN40_INTERNAL_37149b41_4_k_cu_dc84ba5a_242354cuda3std6ranges3__45__cpo4swapE - _ZN40_INTERNAL_37149b41_4_k_cu_dc84ba5a_242354cuda3std3__45__cpo4cendE)
_ZN40_INTERNAL_37149b41_4_k_cu_dc84ba5a_242354cuda3std3__45__cpo4cendE:
	.zero		1
	.type		_ZN40_INTERNAL_37149b41_4_k_cu_dc84ba5a_242354cuda3std6ranges3__45__cpo4swapE,@object
	.size		_ZN40_INTERNAL_37149b41_4_k_cu_dc84ba5a_242354cuda3std6ranges3__45__cpo4swapE,(.L_9 - _ZN40_INTERNAL_37149b41_4_k_cu_dc84ba5a_242354cuda3std6ranges3__45__cpo4swapE)
_ZN40_INTERNAL_37149b41_4_k_cu_dc84ba5a_242354cuda3std6ranges3__45__cpo4swapE:
	.zero		1
.L_9:


//--------------------- .nv.constant0._ZN7cutlass13device_kernelINS_4gemm6kernel13GemmUniversalIN4cute5tupleIJiiiiEEENS1_10collective13CollectiveMmaINS1_35MainloopSm100TmaUmmaWarpSpecializedILi26ELi2ELi4ENS5_IJNS4_1CILi2EEENSA_ILi1EEESC_EEEEENS5_IJNSA_ILi256EEENSA_ILi16EEENSA_ILi64EEEEEENS_12float_e4m3_tENS5_IJlSC_lEEESJ_SK_NS4_8TiledMMAINS4_8MMA_AtomIJNS4_10MMA_TraitsINS4_25SM100_MMA_F8F6F4_2x1SM_SSEJSJ_SJ_fSF_SG_NS4_17integral_constantINS4_4UMMA5MajorELSR_0EEESS_NSP_INSQ_7ScaleInELST_0EEESU_EEEEEENS4_6LayoutINS5_IJSC_SC_SC_EEENS5_IJNSA_ILi0EEESZ_SZ_EEEEENS5_IJNS4_10UnderscoreES12_S12_EEEEENS4_18SM100_TMA_2SM_LOADENS4_14ComposedLayoutINS4_7SwizzleILi2ELi4ELi3EEENS4_18smem_ptr_flag_bitsILi8EEENSX_INS5_IJNSA_ILi8EEESH_EEENS5_IJSH_SC_EEEEEEEvNS4_8identityES15_S1F_vS1G_EENS_8epilogue10collective18CollectiveEpilogueINS1I_23Sm100TmaWarpSpecializedILi1ELi1ELi16ELb0ELb0EEEJNS5_IJNSA_ILi128EEESG_SH_EEENS5_IJNSX_IS1N_SC_EENSX_ISG_SC_EEEEESJ_SK_SJ_SK_NS1I_6fusion15FusionCallbacksIS1M_NS1S_17LinearCombinationISJ_fSJ_fLNS_15FloatRoundStyleE2EEES1O_S1R_JEEENS4_5SM1004TMEM4LOAD26SM100_TMEM_LOAD_32dp32b16xENS4_13SM90_TMA_LOADENS16_INS17_ILi0ELi4ELi3EEES1A_NSX_INS5_IJS1B_SG_EEENS5_IJSG_SC_EEEEEEENS4_39AutoVectorizingCopyWithAssumedAlignmentILi128EEENS4_14SM90_TMA_STOREES27_S29_S29_EEEvvEEEEvNT_6ParamsE --------------------------
	.section	.nv.constant0._ZN7cutlass13device_kernelINS_4gemm6kernel13GemmUniversalIN4cute5tupleIJiiiiEEENS1_10collective13CollectiveMmaINS1_35MainloopSm100TmaUmmaWarpSpecializedILi26ELi2ELi4ENS5_IJNS4_1CILi2EEENSA_ILi1EEESC_EEEEENS5_IJNSA_ILi256EEENSA_ILi16EEENSA_ILi64EEEEEENS_12float_e4m3_tENS5_IJlSC_lEEESJ_SK_NS4_8TiledMMAINS4_8MMA_AtomIJNS4_10MMA_TraitsINS4_25SM100_MMA_F8F6F4_2x1SM_SSEJSJ_SJ_fSF_SG_NS4_17integral_constantINS4_4UMMA5MajorELSR_0EEESS_NSP_INSQ_7ScaleInELST_0EEESU_EEEEEENS4_6LayoutINS5_IJSC_SC_SC_EEENS5_IJNSA_ILi0EEESZ_SZ_EEEEENS5_IJNS4_10UnderscoreES12_S12_EEEEENS4_18SM100_TMA_2SM_LOADENS4_14ComposedLayoutINS4_7SwizzleILi2ELi4ELi3EEENS4_18smem_ptr_flag_bitsILi8EEENSX_INS5_IJNSA_ILi8EEESH_EEENS5_IJSH_SC_EEEEEEEvNS4_8identityES15_S1F_vS1G_EENS_8epilogue10collective18CollectiveEpilogueINS1I_23Sm100TmaWarpSpecializedILi1ELi1ELi16ELb0ELb0EEEJNS5_IJNSA_ILi128EEESG_SH_EEENS5_IJNSX_IS1N_SC_EENSX_ISG_SC_EEEEESJ_SK_SJ_SK_NS1I_6fusion15FusionCallbacksIS1M_NS1S_17LinearCombinationISJ_fSJ_fLNS_15FloatRoundStyleE2EEES1O_S1R_JEEENS4_5SM1004TMEM4LOAD26SM100_TMEM_LOAD_32dp32b16xENS4_13SM90_TMA_LOADENS16_INS17_ILi0ELi4ELi3EEES1A_NSX_INS5_IJS1B_SG_EEENS5_IJSG_SC_EEEEEEENS4_39AutoVectorizingCopyWithAssumedAlignmentILi128EEENS4_14SM90_TMA_STOREES27_S29_S29_EEEvvEEEEvNT_6ParamsE,"a",@progbits
	.sectionflags	@""
	.align	4
.nv.constant0._ZN7cutlass13device_kernelINS_4gemm6kernel13GemmUniversalIN4cute5tupleIJiiiiEEENS1_10collective13CollectiveMmaINS1_35MainloopSm100TmaUmmaWarpSpecializedILi26ELi2ELi4ENS5_IJNS4_1CILi2EEENSA_ILi1EEESC_EEEEENS5_IJNSA_ILi256EEENSA_ILi16EEENSA_ILi64EEEEEENS_12float_e4m3_tENS5_IJlSC_lEEESJ_SK_NS4_8TiledMMAINS4_8MMA_AtomIJNS4_10MMA_TraitsINS4_25SM100_MMA_F8F6F4_2x1SM_SSEJSJ_SJ_fSF_SG_NS4_17integral_constantINS4_4UMMA5MajorELSR_0EEESS_NSP_INSQ_7ScaleInELST_0EEESU_EEEEEENS4_6LayoutINS5_IJSC_SC_SC_EEENS5_IJNSA_ILi0EEESZ_SZ_EEEEENS5_IJNS4_10UnderscoreES12_S12_EEEEENS4_18SM100_TMA_2SM_LOADENS4_14ComposedLayoutINS4_7SwizzleILi2ELi4ELi3EEENS4_18smem_ptr_flag_bitsILi8EEENSX_INS5_IJNSA_ILi8EEESH_EEENS5_IJSH_SC_EEEEEEEvNS4_8identityES15_S1F_vS1G_EENS_8epilogue10collective18CollectiveEpilogueINS1I_23Sm100TmaWarpSpecializedILi1ELi1ELi16ELb0ELb0EEEJNS5_IJNSA_ILi128EEESG_SH_EEENS5_IJNSX_IS1N_SC_EENSX_ISG_SC_EEEEESJ_SK_SJ_SK_NS1I_6fusion15FusionCallbacksIS1M_NS1S_17LinearCombinationISJ_fSJ_fLNS_15FloatRoundStyleE2EEES1O_S1R_JEEENS4_5SM1004TMEM4LOAD26SM100_TMEM_LOAD_32dp32b16xENS4_13SM90_TMA_LOADENS16_INS17_ILi0ELi4ELi3EEES1A_NSX_INS5_IJS1B_SG_EEENS5_IJSG_SC_EEEEEEENS4_39AutoVectorizingCopyWithAssumedAlignmentILi128EEENS4_14SM90_TMA_STOREES27_S29_S29_EEEvvEEEEvNT_6ParamsE:
	.zero		2944


//--------------------- SYMBOLS --------------------------

	.type		.nv.reservedSmem.offset0,@object
	.size		.nv.reservedSmem.offset0,0x4
	.type		.nv.reservedSmem.cap,@object
	.size		.nv.reservedSmem.cap,0x4
	.type		__assertfail,@function
